	.headerflags	@"EF_CUDA_TEXMODE_UNIFIED EF_CUDA_64BIT_ADDRESS EF_CUDA_ACCELERATORS EF_CUDA_SM90 EF_CUDA_VIRTUAL_SM(EF_CUDA_SM90)"
	.elftype	@"ET_EXEC"


//--------------------- .nv.info                  --------------------------
	.section	.nv.info,"",@"SHT_CUDA_INFO"
	.align	4


	//----- nvinfo : EIATTR_REGCOUNT
	.align		4
        /*0000*/ 	.byte	0x04, 0x2f
        /*0002*/ 	.short	(.L_2 - .L_1)
	.align		4
.L_1:
        /*0004*/ 	.word	index@(triton_red_fused__native_batch_norm_legit_functional_add_clone_convolution_51)
        /*0008*/ 	.word	0x00000023


	//----- nvinfo : EIATTR_MIN_STACK_SIZE
	.align		4
.L_2:
        /*000c*/ 	.byte	0x04, 0x12
        /*000e*/ 	.short	(.L_4 - .L_3)
	.align		4
.L_3:
        /*0010*/ 	.word	index@(triton_red_fused__native_batch_norm_legit_functional_add_clone_convolution_51)
        /*0014*/ 	.word	0x00000000


	//----- nvinfo : EIATTR_FRAME_SIZE
	.align		4
.L_4:
        /*0018*/ 	.byte	0x04, 0x11
        /*001a*/ 	.short	(.L_6 - .L_5)
	.align		4
.L_5:
        /*001c*/ 	.word	index@(triton_red_fused__native_batch_norm_legit_functional_add_clone_convolution_51)
        /*0020*/ 	.word	0x00000000


	//----- nvinfo : EIATTR_MIN_STACK_SIZE
	.align		4
.L_6:
        /*0024*/ 	.byte	0x04, 0x12
        /*0026*/ 	.short	(.L_8 - .L_7)
	.align		4
.L_7:
        /*0028*/ 	.word	index@(triton_red_fused__native_batch_norm_legit_functional_add_clone_convolution_51)
        /*002c*/ 	.word	0x00000000
.L_8:


//--------------------- .nv.info.triton_red_fused__native_batch_norm_legit_functional_add_clone_convolution_51 --------------------------
	.section	.nv.info.triton_red_fused__native_batch_norm_legit_functional_add_clone_convolution_51,"",@"SHT_CUDA_INFO"
	.sectionflags	@""
	.align	4


	//----- nvinfo : EIATTR_CUDA_API_VERSION
	.align		4
        /*0000*/ 	.byte	0x04, 0x37
        /*0002*/ 	.short	(.L_10 - .L_9)
.L_9:
        /*0004*/ 	.word	0x0000007c


	//----- nvinfo : EIATTR_KPARAM_INFO
	.align		4
.L_10:
        /*0008*/ 	.byte	0x04, 0x17
        /*000a*/ 	.short	(.L_12 - .L_11)
.L_11:
        /*000c*/ 	.word	0x00000000
        /*0010*/ 	.short	0x000a
        /*0012*/ 	.short	0x004c
        /*0014*/ 	.byte	0x00, 0xf0, 0x11, 0x00


	//----- nvinfo : EIATTR_KPARAM_INFO
	.align		4
.L_12:
        /*0018*/ 	.byte	0x04, 0x17
        /*001a*/ 	.short	(.L_14 - .L_13)
.L_13:
        /*001c*/ 	.word	0x00000000
        /*0020*/ 	.short	0x0009
        /*0022*/ 	.short	0x0048
        /*0024*/ 	.byte	0x00, 0xf0, 0x11, 0x00


	//----- nvinfo : EIATTR_KPARAM_INFO
	.align		4
.L_14:
        /*0028*/ 	.byte	0x04, 0x17
        /*002a*/ 	.short	(.L_16 - .L_15)
.L_15:
        /*002c*/ 	.word	0x00000000
        /*0030*/ 	.short	0x0008
        /*0032*/ 	.short	0x0040
        /*0034*/ 	.byte	0x00, 0xf4, 0x21, 0x00


	//----- nvinfo : EIATTR_KPARAM_INFO
	.align		4
.L_16:
        /*0038*/ 	.byte	0x04, 0x17
        /*003a*/ 	.short	(.L_18 - .L_17)
.L_17:
        /*003c*/ 	.word	0x00000000
        /*0040*/ 	.short	0x0007
        /*0042*/ 	.short	0x0038
        /*0044*/ 	.byte	0x00, 0xf4, 0x21, 0x00


	//----- nvinfo : EIATTR_KPARAM_INFO
	.align		4
.L_18:
        /*0048*/ 	.byte	0x04, 0x17
        /*004a*/ 	.short	(.L_20 - .L_19)
.L_19:
        /*004c*/ 	.word	0x00000000
        /*0050*/ 	.short	0x0006
        /*0052*/ 	.short	0x0030
        /*0054*/ 	.byte	0x00, 0xf4, 0x21, 0x00


	//----- nvinfo : EIATTR_KPARAM_INFO
	.align		4
.L_20:
        /*0058*/ 	.byte	0x04, 0x17
        /*005a*/ 	.short	(.L_22 - .L_21)
.L_21:
        /*005c*/ 	.word	0x00000000
        /*0060*/ 	.short	0x0005
        /*0062*/ 	.short	0x0028
        /*0064*/ 	.byte	0x00, 0xf4, 0x21, 0x00


	//----- nvinfo : EIATTR_KPARAM_INFO
	.align		4
.L_22:
        /*0068*/ 	.byte	0x04, 0x17
        /*006a*/ 	.short	(.L_24 - .L_23)
.L_23:
        /*006c*/ 	.word	0x00000000
        /*0070*/ 	.short	0x0004
        /*0072*/ 	.short	0x0020
        /*0074*/ 	.byte	0x00, 0xf4, 0x21, 0x00


	//----- nvinfo : EIATTR_KPARAM_INFO
	.align		4
.L_24:
        /*0078*/ 	.byte	0x04, 0x17
        /*007a*/ 	.short	(.L_26 - .L_25)
.L_25:
        /*007c*/ 	.word	0x00000000
        /*0080*/ 	.short	0x0003
        /*0082*/ 	.short	0x0018
        /*0084*/ 	.byte	0x00, 0xf4, 0x21, 0x00


	//----- nvinfo : EIATTR_KPARAM_INFO
	.align		4
.L_26:
        /*0088*/ 	.byte	0x04, 0x17
        /*008a*/ 	.short	(.L_28 - .L_27)
.L_27:
        /*008c*/ 	.word	0x00000000
        /*0090*/ 	.short	0x0002
        /*0092*/ 	.short	0x0010
        /*0094*/ 	.byte	0x00, 0xf4, 0x21, 0x00


	//----- nvinfo : EIATTR_KPARAM_INFO
	.align		4
.L_28:
        /*0098*/ 	.byte	0x04, 0x17
        /*009a*/ 	.short	(.L_30 - .L_29)
.L_29:
        /*009c*/ 	.word	0x00000000
        /*00a0*/ 	.short	0x0001
        /*00a2*/ 	.short	0x0008
        /*00a4*/ 	.byte	0x00, 0xf4, 0x21, 0x00


	//----- nvinfo : EIATTR_KPARAM_INFO
	.align		4
.L_30:
        /*00a8*/ 	.byte	0x04, 0x17
        /*00aa*/ 	.short	(.L_32 - .L_31)
.L_31:
        /*00ac*/ 	.word	0x00000000
        /*00b0*/ 	.short	0x0000
        /*00b2*/ 	.short	0x0000
        /*00b4*/ 	.byte	0x00, 0xf4, 0x21, 0x00


	//----- nvinfo : EIATTR_SPARSE_MMA_MASK
	.align		4
.L_32:
        /*00b8*/ 	.byte	0x03, 0x50
        /*00ba*/ 	.short	0x0000


	//----- nvinfo : EIATTR_MAXREG_COUNT
	.align		4
        /*00bc*/ 	.byte	0x03, 0x1b
        /*00be*/ 	.short	0x00ff


	//----- nvinfo : EIATTR_COOP_GROUP_MASK_REGIDS
	.align		4
        /*00c0*/ 	.byte	0x04, 0x29
        /*00c2*/ 	.short	(.L_34 - .L_33)


	//   ....[0]....
.L_33:
        /*00c4*/ 	.word	0xffffffff


	//   ....[1]....
        /*00c8*/ 	.word	0xffffffff


	//   ....[2]....
        /*00cc*/ 	.word	0xffffffff


	//   ....[3]....
        /*00d0*/ 	.word	0xffffffff


	//   ....[4]....
        /*00d4*/ 	.word	0xffffffff


	//   ....[5]....
        /*00d8*/ 	.word	0xffffffff


	//   ....[6]....
        /*00dc*/ 	.word	0xffffffff


	//   ....[7]....
        /*00e0*/ 	.word	0xffffffff


	//   ....[8]....
        /*00e4*/ 	.word	0xffffffff


	//   ....[9]....
        /*00e8*/ 	.word	0xffffffff


	//   ....[10]....
        /*00ec*/ 	.word	0xffffffff


	//   ....[11]....
        /*00f0*/ 	.word	0xffffffff


	//   ....[12]....
        /*00f4*/ 	.word	0xffffffff


	//   ....[13]....
        /*00f8*/ 	.word	0xffffffff


	//   ....[14]....
        /*00fc*/ 	.word	0xffffffff


	//   ....[15]....
        /*0100*/ 	.word	0xffffffff


	//   ....[16]....
        /*0104*/ 	.word	0xffffffff


	//   ....[17]....
        /*0108*/ 	.word	0xffffffff


	//   ....[18]....
        /*010c*/ 	.word	0xffffffff


	//----- nvinfo : EIATTR_COOP_GROUP_INSTR_OFFSETS
	.align		4
.L_34:
        /*0110*/ 	.byte	0x04, 0x28
        /*0112*/ 	.short	(.L_36 - .L_35)


	//   ....[0]....
.L_35:
        /*0114*/ 	.word	0x00000e10


	//   ....[1]....
        /*0118*/ 	.word	0x00000ef0


	//   ....[2]....
        /*011c*/ 	.word	0x00000f90


	//   ....[3]....
        /*0120*/ 	.word	0x00001010


	//   ....[4]....
        /*0124*/ 	.word	0x000010d0


	//   ....[5]....
        /*0128*/ 	.word	0x00001130


	//   ....[6]....
        /*012c*/ 	.word	0x000011d0


	//   ....[7]....
        /*0130*/ 	.word	0x00001240


	//   ....[8]....
        /*0134*/ 	.word	0x00001370


	//   ....[9]....
        /*0138*/ 	.word	0x00001380


	//   ....[10]....
        /*013c*/ 	.word	0x00001570


	//   ....[11]....
        /*0140*/ 	.word	0x00001580


	//   ....[12]....
        /*0144*/ 	.word	0x000015d0


	//   ....[13]....
        /*0148*/ 	.word	0x000015f0


	//   ....[14]....
        /*014c*/ 	.word	0x00001720


	//   ....[15]....
        /*0150*/ 	.word	0x00001740


	//   ....[16]....
        /*0154*/ 	.word	0x00001760


	//   ....[17]....
        /*0158*/ 	.word	0x00001850


	//   ....[18]....
        /*015c*/ 	.word	0x000018a0


	//----- nvinfo : EIATTR_EXIT_INSTR_OFFSETS
	.align		4
.L_36:
        /*0160*/ 	.byte	0x04, 0x1c
        /*0162*/ 	.short	(.L_38 - .L_37)


	//   ....[0]....
.L_37:
        /*0164*/ 	.word	0x000022a0


	//   ....[1]....
        /*0168*/ 	.word	0x000022c0


	//----- nvinfo : EIATTR_REQNTID
	.align		4
.L_38:
        /*016c*/ 	.byte	0x04, 0x10
        /*016e*/ 	.short	(.L_40 - .L_39)
.L_39:
        /*0170*/ 	.word	0x00000100
        /*0174*/ 	.word	0x00000001
        /*0178*/ 	.word	0x00000001


	//----- nvinfo : EIATTR_CBANK_PARAM_SIZE
	.align		4
.L_40:
        /*017c*/ 	.byte	0x03, 0x19
        /*017e*/ 	.short	0x0050


	//----- nvinfo : EIATTR_PARAM_CBANK
	.align		4
        /*0180*/ 	.byte	0x04, 0x0a
        /*0182*/ 	.short	(.L_42 - .L_41)
	.align		4
.L_41:
        /*0184*/ 	.word	index@(.nv.constant0.triton_red_fused__native_batch_norm_legit_functional_add_clone_convolution_51)
        /*0188*/ 	.short	0x0210
        /*018a*/ 	.short	0x0050


	//----- nvinfo : EIATTR_SW_WAR
	.align		4
.L_42:
        /*018c*/ 	.byte	0x04, 0x36
        /*018e*/ 	.short	(.L_44 - .L_43)
.L_43:
        /*0190*/ 	.word	0x00000008
.L_44:


//--------------------- .nv.callgraph             --------------------------
	.section	.nv.callgraph,"",@"SHT_CUDA_CALLGRAPH"
	.align	4
	.sectionentsize	8
	.align		4
        /*0000*/ 	.word	0x00000000
	.align		4
        /*0004*/ 	.word	0xffffffff
	.align		4
        /*0008*/ 	.word	0x00000000
	.align		4
        /*000c*/ 	.word	0xfffffffe
	.align		4
        /*0010*/ 	.word	0x00000000
	.align		4
        /*0014*/ 	.word	0xfffffffd
	.align		4
        /*0018*/ 	.word	0x00000000
	.align		4
        /*001c*/ 	.word	0xfffffffc


//--------------------- .nv.constant4             --------------------------
	.section	.nv.constant4,"a",@progbits
	.align	8
	.align		8
.nv.constant4:
        /*0000*/ 	.dword	_$_str


//--------------------- .text.triton_red_fused__native_batch_norm_legit_functional_add_clone_convolution_51 --------------------------
	.section	.text.triton_red_fused__native_batch_norm_legit_functional_add_clone_convolution_51,"ax",@progbits
	.sectionflags	@"SHF_BARRIERS=1"
	.align	128
        .global         triton_red_fused__native_batch_norm_legit_functional_add_clone_convolution_51
        .type           triton_red_fused__native_batch_norm_legit_functional_add_clone_convolution_51,@function
        .size           triton_red_fused__native_batch_norm_legit_functional_add_clone_convolution_51,(.L_x_1 - triton_red_fused__native_batch_norm_legit_functional_add_clone_convolution_51)
        .other          triton_red_fused__native_batch_norm_legit_functional_add_clone_convolution_51,@"STO_CUDA_ENTRY STV_DEFAULT"
triton_red_fused__native_batch_norm_legit_functional_add_clone_convolution_51:
.text.triton_red_fused__native_batch_norm_legit_functional_add_clone_convolution_51:
[----:B------:R-:W0:Y:S01]  /*0000*/  LDC R1, c[0x0][0x28] ;  /* 0x00000a00ff017b82 */ /* 0x000e220000000800 */
[----:B------:R-:W1:Y:S07]  /*0010*/  S2R R4, SR_CTAID.X ;  /* 0x0000000000047919 */ /* 0x000e6e0000002500 */
[----:B------:R-:W2:Y:S01]  /*0020*/  LDC.64 R14, c[0x0][0x220] ;  /* 0x00008800ff0e7b82 */ /* 0x000ea20000000a00 */
[----:B------:R-:W-:Y:S01]  /*0030*/  HFMA2.MMA R10, -RZ, RZ, 0, 0 ;  /* 0x00000000ff0a7435 */ /* 0x000fe200000001ff */
[----:B------:R-:W-:-:S02]  /*0040*/  CS2R R28, SRZ ;  /* 0x00000000001c7805 */ /* 0x000fc4000001ff00 */
[----:B------:R-:W-:Y:S01]  /*0050*/  MOV R17, RZ ;  /* 0x000000ff00117202 */ /* 0x000fe20000000f00 */
[----:B------:R-:W-:-:S03]  /*0060*/  ULDC.64 UR6, c[0x0][0x208] ;  /* 0x0000820000067ab9 */ /* 0x000fc60000000a00 */
[----:B------:R-:W3:Y:S01]  /*0070*/  LDC.64 R26, c[0x0][0x228] ;  /* 0x00008a00ff1a7b82 */ /* 0x000ee20000000a00 */
[----:B------:R-:W4:Y:S01]  /*0080*/  S2R R7, SR_TID.X ;  /* 0x0000000000077919 */ /* 0x000f220000002100 */
[----:B------:R-:W-:-:S06]  /*0090*/  HFMA2.MMA R6, -RZ, RZ, 0, 0 ;  /* 0x00000000ff067435 */ /* 0x000fcc00000001ff */
[----:B------:R-:W5:Y:S08]  /*00a0*/  LDC.64 R20, c[0x0][0x210] ;  /* 0x00008400ff147b82 */ /* 0x000f700000000a00 */
[----:B------:R-:W4:Y:S01]  /*00b0*/  LDC.64 R18, c[0x0][0x238] ;  /* 0x00008e00ff127b82 */ /* 0x000f220000000a00 */
[----:B-1----:R-:W-:-:S07]  /*00c0*/  SHF.R.S32.HI R3, RZ, 0x1f, R4 ;  /* 0x0000001fff037819 */ /* 0x002fce0000011404 */
[----:B------:R-:W1:Y:S01]  /*00d0*/  LDC.64 R8, c[0x0][0x240] ;  /* 0x00009000ff087b82 */ /* 0x000e620000000a00 */
[----:B------:R-:W-:Y:S02]  /*00e0*/  ISETP.GE.AND P2, PT, R4, 0x800, PT ;  /* 0x000008000400780c */ /* 0x000fe40003f46270 */
[----:B------:R-:W-:-:S04]  /*00f0*/  LEA.HI R3, R3, R4, RZ, 0x9 ;  /* 0x0000000403037211 */ /* 0x000fc800078f48ff */
[----:B------:R-:W-:Y:S01]  /*0100*/  LOP3.LUT R11, R3, 0xfffffe00, RZ, 0xc0, !PT ;  /* 0xfffffe00030b7812 */ /* 0x000fe200078ec0ff */
[----:B------:R-:W1:Y:S01]  /*0110*/  LDC.64 R22, c[0x0][0x230] ;  /* 0x00008c00ff167b82 */ /* 0x000e620000000a00 */
[----:B------:R-:W-:Y:S02]  /*0120*/  SHF.R.U32.HI R3, RZ, 0x9, R3 ;  /* 0x00000009ff037819 */ /* 0x000fe40000011603 */
[----:B------:R-:W-:-:S04]  /*0130*/  IADD3 R11, -R11, R4, RZ ;  /* 0x000000040b0b7210 */ /* 0x000fc80007ffe1ff */
[----:B------:R-:W-:Y:S02]  /*0140*/  IADD3 R12, R11, 0x1c00, RZ ;  /* 0x00001c000b0c7810 */ /* 0x000fe40007ffe0ff */
[----:B------:R-:W-:-:S03]  /*0150*/  IADD3 R2, R11, 0x1e00, RZ ;  /* 0x00001e000b027810 */ /* 0x000fc60007ffe0ff */
[C---:B------:R-:W-:Y:S02]  /*0160*/  IMAD R25, R3.reuse, 0x4800, R12 ;  /* 0x0000480003197824 */ /* 0x040fe400078e020c */
[----:B------:R-:W-:Y:S02]  /*0170*/  IMAD R3, R3, 0x4800, R2 ;  /* 0x0000480003037824 */ /* 0x000fe400078e0202 */
[----:B--2---:R-:W-:-:S04]  /*0180*/  IMAD.WIDE R24, R25, 0x4, R14 ;  /* 0x0000000419187825 */ /* 0x004fc800078e020e */
[----:B---3--:R-:W-:Y:S01]  /*0190*/  IMAD.WIDE.U32 R12, R12, 0x4, R26 ;  /* 0x000000040c0c7825 */ /* 0x008fe200078e001a */
[----:B------:R-:W2:Y:S03]  /*01a0*/  @!P2 LDG.E.EL R29, desc[UR6][R24.64] ;  /* 0x00000006181da981 */ /* 0x000ea6000c2e1900 */
[----:B------:R-:W-:Y:S01]  /*01b0*/  IMAD.WIDE R14, R3, 0x4, R14 ;  /* 0x00000004030e7825 */ /* 0x000fe200078e020e */
[----:B------:R-:W2:Y:S03]  /*01c0*/  @!P2 LDG.E.EL R28, desc[UR6][R12.64] ;  /* 0x000000060c1ca981 */ /* 0x000ea6000c2e1900 */
[----:B------:R-:W-:Y:S01]  /*01d0*/  IMAD.WIDE.U32 R26, R2, 0x4, R26 ;  /* 0x00000004021a7825 */ /* 0x000fe200078e001a */
[----:B------:R-:W3:Y:S04]  /*01e0*/  @!P2 LDG.E.EL R17, desc[UR6][R14.64] ;  /* 0x000000060e11a981 */ /* 0x000ee8000c2e1900 */
[----:B------:R-:W3:Y:S01]  /*01f0*/  @!P2 LDG.E.EL R10, desc[UR6][R26.64] ;  /* 0x000000061a0aa981 */ /* 0x000ee2000c2e1900 */
[----:B----4-:R-:W-:-:S02]  /*0200*/  SHF.L.U32 R30, R7, 0x2, RZ ;  /* 0x00000002071e7819 */ /* 0x010fc400000006ff */
[----:B------:R-:W-:Y:S01]  /*0210*/  LOP3.LUT P0, RZ, R7, 0xff, RZ, 0xc0, !PT ;  /* 0x000000ff07ff7812 */ /* 0x000fe2000780c0ff */
[----:B------:R4:W3:Y:S01]  /*0220*/  @!P2 LDG.E.EL R6, desc[UR6][R24.64] ;  /* 0x000000061806a981 */ /* 0x0008e2000c2e1900 */
[----:B------:R-:W-:Y:S02]  /*0230*/  CS2R R2, SRZ ;  /* 0x0000000000027805 */ /* 0x000fe4000001ff00 */
[C---:B------:R-:W-:Y:S02]  /*0240*/  ISETP.LT.AND P0, PT, R4.reuse, 0x800, !P0 ;  /* 0x000008000400780c */ /* 0x040fe40004701270 */
[----:B------:R-:W-:Y:S01]  /*0250*/  MOV R7, RZ ;  /* 0x000000ff00077202 */ /* 0x000fe20000000f00 */
[----:B0-----:R-:W-:Y:S01]  /*0260*/  IMAD.WIDE R18, R4, 0x4, R18 ;  /* 0x0000000404127825 */ /* 0x001fe200078e0212 */
[----:B------:R0:W3:Y:S01]  /*0270*/  @!P2 LDG.E.EL R2, desc[UR6][R14.64] ;  /* 0x000000060e02a981 */ /* 0x0000e2000c2e1900 */
[----:B----4-:R-:W-:-:S03]  /*0280*/  LOP3.LUT R25, R30, 0x3fc, RZ, 0xc0, !PT ;  /* 0x000003fc1e197812 */ /* 0x010fc600078ec0ff */
[----:B------:R4:W3:Y:S01]  /*0290*/  @!P2 LDG.E.EL R3, desc[UR6][R12.64] ;  /* 0x000000060c03a981 */ /* 0x0008e2000c2e1900 */
[----:B------:R-:W-:-:S03]  /*02a0*/  LEA R25, R4, R25, 0xc ;  /* 0x0000001904197211 */ /* 0x000fc600078e60ff */
[----:B------:R2:W3:Y:S01]  /*02b0*/  @!P2 LDG.E.EL R7, desc[UR6][R26.64] ;  /* 0x000000061a07a981 */ /* 0x0004e2000c2e1900 */
[----:B0-----:R-:W-:Y:S01]  /*02c0*/  CS2R R14, SRZ ;  /* 0x00000000000e7805 */ /* 0x001fe2000001ff00 */
[----:B-----5:R-:W-:Y:S01]  /*02d0*/  IMAD.WIDE R20, R25, 0x4, R20 ;  /* 0x0000000419147825 */ /* 0x020fe200078e0214 */
[----:B----4-:R-:W-:-:S03]  /*02e0*/  CS2R R12, SRZ ;  /* 0x00000000000c7805 */ /* 0x010fc6000001ff00 */
[----:B-1----:R-:W-:Y:S01]  /*02f0*/  IMAD.WIDE R24, R4, 0x4, R8 ;  /* 0x0000000404187825 */ /* 0x002fe200078e0208 */
[----:B------:R-:W-:-:S03]  /*0300*/  CS2R R8, SRZ ;  /* 0x0000000000087805 */ /* 0x000fc6000001ff00 */
[----:B------:R-:W-:-:S04]  /*0310*/  IMAD.WIDE R22, R11, 0x4, R22 ;  /* 0x000000040b167825 */ /* 0x000fc800078e0216 */
[----:B--2---:R-:W-:Y:S01]  /*0320*/  FADD R29, R28, R29 ;  /* 0x0000001d1c1d7221 */ /* 0x004fe20000000000 */
[----:B---3--:R-:W-:Y:S01]  /*0330*/  FADD R31, R10, R17 ;  /* 0x000000110a1f7221 */ /* 0x008fe20000000000 */
[----:B------:R-:W-:-:S03]  /*0340*/  HFMA2.MMA R17, -RZ, RZ, 0, 0 ;  /* 0x00000000ff117435 */ /* 0x000fc600000001ff */
[----:B------:R0:W-:Y:S01]  /*0350*/  @P0 STG.E desc[UR6][R18.64], R29 ;  /* 0x0000001d12000986 */ /* 0x0001e2000c101906 */
[----:B------:R-:W-:-:S03]  /*0360*/  CS2R R10, SRZ ;  /* 0x00000000000a7805 */ /* 0x000fc6000001ff00 */
[----:B------:R1:W-:Y:S04]  /*0370*/  @P0 STG.E desc[UR6][R24.64], R31 ;  /* 0x0000001f18000986 */ /* 0x0003e8000c101906 */
[----:B------:R-:W2:Y:S04]  /*0380*/  @!P2 LDG.E.EF.128 R12, desc[UR6][R20.64] ;  /* 0x00000006140ca981 */ /* 0x000ea8000c0e1d00 */
[----:B------:R-:W3:Y:S04]  /*0390*/  @!P2 LDG.E.EL R17, desc[UR6][R22.64] ;  /* 0x000000061611a981 */ /* 0x000ee8000c2e1900 */
[----:B------:R-:W4:Y:S01]  /*03a0*/  @!P2 LDG.E.EF.128 R8, desc[UR6][R20.64+0x1000] ;  /* 0x001000061408a981 */ /* 0x000f22000c0e1d00 */
[----:B0-----:R-:W-:-:S04]  /*03b0*/  MOV R18, 0x40000000 ;  /* 0x4000000000127802 */ /* 0x001fc80000000f00 */
[----:B------:R-:W-:-:S04]  /*03c0*/  FSEL R18, R18, 1, !P2 ;  /* 0x3f80000012127808 */ /* 0x000fc80005000000 */
[----:B------:R-:W0:Y:S01]  /*03d0*/  MUFU.RCP R19, R18 ;  /* 0x0000001200137308 */ /* 0x000e220000001000 */
[----:B--2---:R-:W-:Y:S02]  /*03e0*/  SEL R26, R15, RZ, !P2 ;  /* 0x000000ff0f1a7207 */ /* 0x004fe40005000000 */
[----:B-1----:R-:W-:Y:S02]  /*03f0*/  SEL R24, R13, RZ, !P2 ;  /* 0x000000ff0d187207 */ /* 0x002fe40005000000 */
[----:B------:R-:W-:Y:S01]  /*0400*/  SEL R14, R14, RZ, !P2 ;  /* 0x000000ff0e0e7207 */ /* 0x000fe20005000000 */
[--C-:B---3--:R-:W-:Y:S02]  /*0410*/  FADD R15, R26, R17.reuse ;  /* 0x000000111a0f7221 */ /* 0x108fe40000000000 */
[--C-:B------:R-:W-:Y:S01]  /*0420*/  FADD R13, R24, R17.reuse ;  /* 0x00000011180d7221 */ /* 0x100fe20000000000 */
[----:B----4-:R-:W-:Y:S01]  /*0430*/  SEL R24, R11, RZ, !P2 ;  /* 0x000000ff0b187207 */ /* 0x010fe20005000000 */
[----:B------:R-:W-:Y:S01]  /*0440*/  FADD R14, R14, R17 ;  /* 0x000000110e0e7221 */ /* 0x000fe20000000000 */
[----:B------:R-:W-:-:S02]  /*0450*/  SEL R10, R10, RZ, !P2 ;  /* 0x000000ff0a0a7207 */ /* 0x000fc40005000000 */
[----:B------:R-:W-:Y:S01]  /*0460*/  FSEL R23, R15, RZ, !P2 ;  /* 0x000000ff0f177208 */ /* 0x000fe20005000000 */
[--C-:B------:R-:W-:Y:S01]  /*0470*/  FADD R11, R24, R17.reuse ;  /* 0x00000011180b7221 */ /* 0x100fe20000000000 */
[----:B------:R-:W-:Y:S01]  /*0480*/  FSEL R27, R14, RZ, !P2 ;  /* 0x000000ff0e1b7208 */ /* 0x000fe20005000000 */
[----:B------:R-:W-:Y:S01]  /*0490*/  FADD R10, R10, R17 ;  /* 0x000000110a0a7221 */ /* 0x000fe20000000000 */
[----:B------:R-:W-:Y:S01]  /*04a0*/  SEL R12, R12, RZ, !P2 ;  /* 0x000000ff0c0c7207 */ /* 0x000fe20005000000 */
[----:B------:R-:W-:Y:S02]  /*04b0*/  FADD R32, -R23, R11 ;  /* 0x0000000b17207221 */ /* 0x000fe40000000100 */
[----:B------:R-:W-:Y:S02]  /*04c0*/  FADD R26, -R27, R10 ;  /* 0x0000000a1b1a7221 */ /* 0x000fe40000000100 */
[----:B------:R-:W-:Y:S01]  /*04d0*/  FADD R12, R12, R17 ;  /* 0x000000110c0c7221 */ /* 0x000fe20000000000 */
[-C--:B0-----:R-:W-:Y:S01]  /*04e0*/  FFMA R24, R32, R19.reuse, R23 ;  /* 0x0000001320187223 */ /* 0x081fe20000000017 */
[----:B------:R-:W-:Y:S01]  /*04f0*/  FFMA R23, R26, R19, R27 ;  /* 0x000000131a177223 */ /* 0x000fe2000000001b */
[----:B------:R-:W-:-:S02]  /*0500*/  FSEL R29, R13, RZ, !P2 ;  /* 0x000000ff0d1d7208 */ /* 0x000fc40005000000 */
[----:B------:R0:W-:Y:S01]  /*0510*/  @!P2 STG.E.128 desc[UR6][R20.64], R12 ;  /* 0x0000000c1400a986 */ /* 0x0001e2000c101d06 */
[----:B------:R-:W-:Y:S01]  /*0520*/  FSEL R25, R12, RZ, !P2 ;  /* 0x000000ff0c197208 */ /* 0x000fe20005000000 */
[----:B0-----:R-:W-:Y:S01]  /*0530*/  FADD R13, R10, -R23 ;  /* 0x800000170a0d7221 */ /* 0x001fe20000000000 */
[----:B------:R-:W-:-:S03]  /*0540*/  CS2R R14, SRZ ;  /* 0x00000000000e7805 */ /* 0x000fc6000001ff00 */
[----:B------:R-:W-:Y:S01]  /*0550*/  FFMA R26, R26, R13, RZ ;  /* 0x0000000d1a1a7223 */ /* 0x000fe200000000ff */
[----:B------:R-:W-:-:S06]  /*0560*/  CS2R R12, SRZ ;  /* 0x00000000000c7805 */ /* 0x000fcc000001ff00 */
[----:B------:R-:W2:Y:S01]  /*0570*/  @!P2 LDG.E.EF.128 R12, desc[UR6][R20.64+0x2000] ;  /* 0x00200006140ca981 */ /* 0x000ea2000c0e1d00 */
[----:B------:R-:W-:Y:S02]  /*0580*/  SEL R8, R8, RZ, !P2 ;  /* 0x000000ff08087207 */ /* 0x000fe40005000000 */
[----:B------:R-:W-:-:S03]  /*0590*/  SEL R22, R9, RZ, !P2 ;  /* 0x000000ff09167207 */ /* 0x000fc60005000000 */
[--C-:B------:R-:W-:Y:S02]  /*05a0*/  FADD R8, R8, R17.reuse ;  /* 0x0000001108087221 */ /* 0x100fe40000000000 */
[----:B------:R-:W-:Y:S02]  /*05b0*/  FADD R9, R22, R17 ;  /* 0x0000001116097221 */ /* 0x000fe40000000000 */
[----:B------:R-:W-:Y:S02]  /*05c0*/  FADD R28, -R25, R8 ;  /* 0x00000008191c7221 */ /* 0x000fe40000000100 */
[----:B------:R-:W-:Y:S02]  /*05d0*/  FADD R30, -R29, R9 ;  /* 0x000000091d1e7221 */ /* 0x000fe40000000100 */
[-C--:B------:R-:W-:Y:S01]  /*05e0*/  FFMA R25, R28, R19.reuse, R25 ;  /* 0x000000131c197223 */ /* 0x080fe20000000019 */
[----:B------:R-:W-:Y:S01]  /*05f0*/  FADD R18, R18, 1 ;  /* 0x3f80000012127421 */ /* 0x000fe20000000000 */
[----:B------:R-:W-:-:S02]  /*0600*/  FFMA R22, R30, R19, R29 ;  /* 0x000000131e167223 */ /* 0x000fc4000000001d */
[----:B------:R-:W-:-:S04]  /*0610*/  FADD R29, R8, -R25 ;  /* 0x80000019081d7221 */ /* 0x000fc80000000000 */
[----:B------:R-:W-:Y:S01]  /*0620*/  FFMA R28, R28, R29, RZ ;  /* 0x0000001d1c1c7223 */ /* 0x000fe200000000ff */
[----:B------:R-:W-:Y:S01]  /*0630*/  FSEL R29, R18, 1, !P2 ;  /* 0x3f800000121d7808 */ /* 0x000fe20005000000 */
[----:B------:R-:W-:Y:S01]  /*0640*/  FADD R27, R9, -R22 ;  /* 0x80000016091b7221 */ /* 0x000fe20000000000 */
[----:B------:R0:W-:Y:S03]  /*0650*/  @!P2 STG.E.128 desc[UR6][R20.64+0x1000], R8 ;  /* 0x001000081400a986 */ /* 0x0001e6000c101d06 */
[----:B------:R-:W-:Y:S01]  /*0660*/  FFMA R27, R30, R27, RZ ;  /* 0x0000001b1e1b7223 */ /* 0x000fe200000000ff */
[----:B------:R-:W1:Y:S01]  /*0670*/  MUFU.RCP R29, R29 ;  /* 0x0000001d001d7308 */ /* 0x000e620000001000 */
[----:B------:R-:W-:-:S04]  /*0680*/  FADD R19, R11, -R24 ;  /* 0x800000180b137221 */ /* 0x000fc80000000000 */
[----:B------:R-:W-:Y:S01]  /*0690*/  FFMA R19, R32, R19, RZ ;  /* 0x0000001320137223 */ /* 0x000fe200000000ff */
[----:B------:R-:W-:Y:S02]  /*06a0*/  FSEL R32, R25, RZ, !P2 ;  /* 0x000000ff19207208 */ /* 0x000fe40005000000 */
[----:B--2---:R-:W-:Y:S02]  /*06b0*/  SEL R30, R15, RZ, !P2 ;  /* 0x000000ff0f1e7207 */ /* 0x004fe40005000000 */
[----:B0-----:R-:W-:Y:S02]  /*06c0*/  SEL R10, R13, RZ, !P2 ;  /* 0x000000ff0d0a7207 */ /* 0x001fe40005000000 */
[----:B------:R-:W-:Y:S01]  /*06d0*/  SEL R14, R14, RZ, !P2 ;  /* 0x000000ff0e0e7207 */ /* 0x000fe20005000000 */
[--C-:B------:R-:W-:Y:S01]  /*06e0*/  FADD R11, R30, R17.reuse ;  /* 0x000000111e0b7221 */ /* 0x100fe20000000000 */
[----:B------:R-:W-:Y:S01]  /*06f0*/  FSEL R13, R24, RZ, !P2 ;  /* 0x000000ff180d7208 */ /* 0x000fe20005000000 */
[--C-:B------:R-:W-:Y:S01]  /*0700*/  FADD R9, R10, R17.reuse ;  /* 0x000000110a097221 */ /* 0x100fe20000000000 */
[----:B------:R-:W-:Y:S01]  /*0710*/  FSEL R15, R22, RZ, !P2 ;  /* 0x000000ff160f7208 */ /* 0x000fe20005000000 */
[----:B------:R-:W-:Y:S01]  /*0720*/  FADD R10, R14, R17 ;  /* 0x000000110e0a7221 */ /* 0x000fe20000000000 */
[----:B------:R-:W-:Y:S01]  /*0730*/  SEL R8, R12, RZ, !P2 ;  /* 0x000000ff0c087207 */ /* 0x000fe20005000000 */
[----:B------:R-:W-:Y:S01]  /*0740*/  FADD R30, -R13, R11 ;  /* 0x0000000b0d1e7221 */ /* 0x000fe20000000100 */
[----:B------:R-:W-:Y:S01]  /*0750*/  FSEL R14, R23, RZ, !P2 ;  /* 0x000000ff170e7208 */ /* 0x000fe20005000000 */
[----:B------:R-:W-:-:S02]  /*0760*/  FADD R12, -R15, R9 ;  /* 0x000000090f0c7221 */ /* 0x000fc40000000100 */
[----:B------:R-:W-:Y:S01]  /*0770*/  FADD R8, R8, R17 ;  /* 0x0000001108087221 */ /* 0x000fe20000000000 */
[-C--:B-1----:R-:W-:Y:S01]  /*0780*/  FFMA R22, R30, R29.reuse, R13 ;  /* 0x0000001d1e167223 */ /* 0x082fe2000000000d */
[----:B------:R-:W-:Y:S01]  /*0790*/  FADD R13, -R14, R10 ;  /* 0x0000000a0e0d7221 */ /* 0x000fe20000000100 */
[-C--:B------:R-:W-:Y:S01]  /*07a0*/  FFMA R24, R12, R29.reuse, R15 ;  /* 0x0000001d0c187223 */ /* 0x080fe2000000000f */
[----:B------:R-:W-:Y:S02]  /*07b0*/  FADD R25, -R32, R8 ;  /* 0x0000000820197221 */ /* 0x000fe40000000100 */
[-C--:B------:R-:W-:Y:S01]  /*07c0*/  FFMA R23, R13, R29.reuse, R14 ;  /* 0x0000001d0d177223 */ /* 0x080fe2000000000e */
[----:B------:R-:W-:Y:S01]  /*07d0*/  FADD R14, R9, -R24 ;  /* 0x80000018090e7221 */ /* 0x000fe20000000000 */
[----:B------:R-:W-:-:S03]  /*07e0*/  FFMA R29, R25, R29, R32 ;  /* 0x0000001d191d7223 */ /* 0x000fc60000000020 */
[----:B------:R-:W-:Y:S01]  /*07f0*/  FFMA R27, R12, R14, R27 ;  /* 0x0000000e0c1b7223 */ /* 0x000fe2000000001b */
[----:B------:R-:W-:Y:S01]  /*0800*/  FADD R15, R8, -R29 ;  /* 0x8000001d080f7221 */ /* 0x000fe20000000000 */
[----:B------:R-:W-:-:S03]  /*0810*/  FADD R12, R10, -R23 ;  /* 0x800000170a0c7221 */ /* 0x000fc60000000000 */
[----:B------:R-:W-:Y:S01]  /*0820*/  FFMA R25, R25, R15, R28 ;  /* 0x0000000f19197223 */ /* 0x000fe2000000001c */
[----:B------:R-:W-:Y:S01]  /*0830*/  FFMA R26, R13, R12, R26 ;  /* 0x0000000c0d1a7223 */ /* 0x000fe2000000001a */
[----:B------:R-:W-:Y:S02]  /*0840*/  CS2R R12, SRZ ;  /* 0x00000000000c7805 */ /* 0x000fe4000001ff00 */
[----:B------:R-:W-:-:S06]  /*0850*/  CS2R R14, SRZ ;  /* 0x00000000000e7805 */ /* 0x000fcc000001ff00 */
[----:B------:R-:W2:Y:S01]  /*0860*/  @!P2 LDG.E.EF.128 R12, desc[UR6][R20.64+0x3000] ;  /* 0x00300006140ca981 */ /* 0x000ea2000c0e1d00 */
[----:B------:R-:W-:Y:S01]  /*0870*/  FADD R28, R11, -R22 ;  /* 0x800000160b1c7221 */ /* 0x000fe20000000000 */
[----:B------:R-:W-:-:S03]  /*0880*/  FADD R18, R18, 1 ;  /* 0x3f80000012127421 */ /* 0x000fc60000000000 */
[----:B------:R-:W-:Y:S02]  /*0890*/  FFMA R19, R30, R28, R19 ;  /* 0x0000001c1e137223 */ /* 0x000fe40000000013 */
[----:B------:R-:W-:Y:S01]  /*08a0*/  FSEL R28, R18, 1, !P2 ;  /* 0x3f800000121c7808 */ /* 0x000fe20005000000 */
[----:B------:R2:W-:Y:S05]  /*08b0*/  @!P2 STG.E.128 desc[UR6][R20.64+0x2000], R8 ;  /* 0x002000081400a986 */ /* 0x0005ea000c101d06 */
[----:B------:R-:W0:Y:S01]  /*08c0*/  MUFU.RCP R28, R28 ;  /* 0x0000001c001c7308 */ /* 0x000e220000001000 */
[----:B------:R-:W-:Y:S02]  /*08d0*/  FSEL R24, R24, RZ, !P2 ;  /* 0x000000ff18187208 */ /* 0x000fe40005000000 */
[----:B------:R-:W-:-:S02]  /*08e0*/  FSEL R23, R23, RZ, !P2 ;  /* 0x000000ff17177208 */ /* 0x000fc40005000000 */
[----:B------:R-:W-:Y:S02]  /*08f0*/  FSEL R18, R18, RZ, !P2 ;  /* 0x000000ff12127208 */ /* 0x000fe40005000000 */
[----:B--2---:R-:W-:Y:S02]  /*0900*/  SEL R10, R13, RZ, !P2 ;  /* 0x000000ff0d0a7207 */ /* 0x004fe40005000000 */
[----:B------:R-:W-:Y:S02]  /*0910*/  SEL R8, R12, RZ, !P2 ;  /* 0x000000ff0c087207 */ /* 0x000fe40005000000 */
[----:B------:R-:W-:Y:S02]  /*0920*/  SEL R14, R14, RZ, !P2 ;  /* 0x000000ff0e0e7207 */ /* 0x000fe40005000000 */
[----:B------:R-:W-:Y:S01]  /*0930*/  SEL R12, R15, RZ, !P2 ;  /* 0x000000ff0f0c7207 */ /* 0x000fe20005000000 */
[--C-:B------:R-:W-:Y:S01]  /*0940*/  FADD R9, R10, R17.reuse ;  /* 0x000000110a097221 */ /* 0x100fe20000000000 */
[----:B------:R-:W-:Y:S01]  /*0950*/  FSEL R13, R29, RZ, !P2 ;  /* 0x000000ff1d0d7208 */ /* 0x000fe20005000000 */
[--C-:B------:R-:W-:Y:S01]  /*0960*/  FADD R8, R8, R17.reuse ;  /* 0x0000001108087221 */ /* 0x100fe20000000000 */
[--C-:B------:R-:W-:Y:S01]  /*0970*/  FADD R10, R14, R17.reuse ;  /* 0x000000110e0a7221 */ /* 0x100fe20000000000 */
[----:B------:R-:W-:Y:S01]  /*0980*/  FSEL R29, R22, RZ, !P2 ;  /* 0x000000ff161d7208 */ /* 0x000fe20005000000 */
[----:B------:R-:W-:Y:S01]  /*0990*/  FADD R11, R12, R17 ;  /* 0x000000110c0b7221 */ /* 0x000fe20000000000 */
[----:B------:R-:W-:Y:S01]  /*09a0*/  FADD R12, -R13, R8 ;  /* 0x000000080d0c7221 */ /* 0x000fe20000000100 */
[----:B------:R-:W-:Y:S01]  /*09b0*/  FADD R15, -R24, R9 ;  /* 0x00000009180f7221 */ /* 0x000fe20000000100 */
[----:B------:R-:W-:Y:S01]  /*09c0*/  FADD R17, -R23, R10 ;  /* 0x0000000a17117221 */ /* 0x000fe20000000100 */
[----:B------:R-:W-:Y:S01]  /*09d0*/  FADD R14, -R29, R11 ;  /* 0x0000000b1d0e7221 */ /* 0x000fe20000000100 */
[-C--:B0-----:R-:W-:Y:S01]  /*09e0*/  FFMA R13, R12, R28.reuse, R13 ;  /* 0x0000001c0c0d7223 */ /* 0x081fe2000000000d */
[-C--:B------:R-:W-:Y:S01]  /*09f0*/  FFMA R24, R15, R28.reuse, R24 ;  /* 0x0000001c0f187223 */ /* 0x080fe20000000018 */
[-C--:B------:R-:W-:Y:S01]  /*0a00*/  FFMA R23, R17, R28.reuse, R23 ;  /* 0x0000001c11177223 */ /* 0x080fe20000000017 */
[----:B------:R-:W-:-:S04]  /*0a10*/  FFMA R28, R14, R28, R29 ;  /* 0x0000001c0e1c7223 */ /* 0x000fc8000000001d */
[----:B------:R-:W-:-:S04]  /*0a20*/  FADD R22, R11, -R28 ;  /* 0x8000001c0b167221 */ /* 0x000fc80000000000 */
[----:B------:R-:W-:Y:S01]  /*0a30*/  FFMA R19, R14, R22, R19 ;  /* 0x000000160e137223 */ /* 0x000fe20000000013 */
[----:B------:R-:W-:-:S04]  /*0a40*/  FADD R14, R10, -R23 ;  /* 0x800000170a0e7221 */ /* 0x000fc80000000000 */
[----:B------:R-:W-:Y:S01]  /*0a50*/  FFMA R26, R17, R14, R26 ;  /* 0x0000000e111a7223 */ /* 0x000fe2000000001a */
[----:B------:R-:W-:-:S04]  /*0a60*/  FADD R14, R9, -R24 ;  /* 0x80000018090e7221 */ /* 0x000fc80000000000 */
[----:B------:R-:W-:Y:S01]  /*0a70*/  FFMA R27, R15, R14, R27 ;  /* 0x0000000e0f1b7223 */ /* 0x000fe2000000001b */
[----:B------:R-:W-:Y:S01]  /*0a80*/  FADD R14, R8, -R13 ;  /* 0x8000000d080e7221 */ /* 0x000fe20000000000 */
[----:B------:R-:W-:-:S03]  /*0a90*/  FADD R15, R18, R18 ;  /* 0x00000012120f7221 */ /* 0x000fc60000000000 */
[----:B------:R-:W-:Y:S01]  /*0aa0*/  FFMA R14, R12, R14, R25 ;  /* 0x0000000e0c0e7223 */ /* 0x000fe20000000019 */
[C---:B------:R-:W-:Y:S01]  /*0ab0*/  FMUL R12, R15.reuse, 16777216 ;  /* 0x4b8000000f0c7820 */ /* 0x040fe20000400000 */
[----:B------:R-:W-:-:S04]  /*0ac0*/  FSETP.GEU.AND P1, PT, R15, 1.175494350822287508e-38, PT ;  /* 0x008000000f00780b */ /* 0x000fc80003f2e000 */
[----:B------:R-:W-:Y:S02]  /*0ad0*/  FSEL R22, R12, R15, !P1 ;  /* 0x0000000f0c167208 */ /* 0x000fe40004800000 */
[----:B------:R-:W-:Y:S02]  /*0ae0*/  FSEL R12, R27, RZ, !P2 ;  /* 0x000000ff1b0c7208 */ /* 0x000fe40005000000 */
[----:B------:R-:W-:Y:S02]  /*0af0*/  FSEL R17, R14, RZ, !P2 ;  /* 0x000000ff0e117208 */ /* 0x000fe40005000000 */
[----:B------:R-:W0:Y:S03]  /*0b00*/  MUFU.RCP R14, R22 ;  /* 0x00000016000e7308 */ /* 0x000e260000001000 */
[----:B------:R-:W-:Y:S01]  /*0b10*/  FADD R12, R12, R17 ;  /* 0x000000110c0c7221 */ /* 0x000fe20000000000 */
[----:B------:R-:W-:-:S05]  /*0b20*/  FMUL R17, R18, 16777216 ;  /* 0x4b80000012117820 */ /* 0x000fca0000400000 */
[----:B------:R-:W-:Y:S02]  /*0b30*/  FSEL R25, R17, R18, !P1 ;  /* 0x0000001211197208 */ /* 0x000fe40004800000 */
[----:B------:R-:W-:Y:S02]  /*0b40*/  FSEL R24, R24, RZ, !P2 ;  /* 0x000000ff18187208 */ /* 0x000fe40005000000 */
[----:B------:R-:W-:Y:S01]  /*0b50*/  FSEL R13, R13, RZ, !P2 ;  /* 0x000000ff0d0d7208 */ /* 0x000fe20005000000 */
[----:B0-----:R-:W-:Y:S01]  /*0b60*/  FMUL R25, R14, R25 ;  /* 0x000000190e197220 */ /* 0x001fe20000400000 */
[----:B------:R-:W-:-:S03]  /*0b70*/  FSETP.NEU.AND P1, PT, R15, RZ, PT ;  /* 0x000000ff0f00720b */ /* 0x000fc60003f2d000 */
[----:B------:R-:W-:Y:S01]  /*0b80*/  FADD R14, -R13, R24 ;  /* 0x000000180d0e7221 */ /* 0x000fe20000000100 */
[----:B------:R-:W-:-:S03]  /*0b90*/  FSEL R25, R25, RZ, P1 ;  /* 0x000000ff19197208 */ /* 0x000fc60000800000 */
[C---:B------:R-:W-:Y:S02]  /*0ba0*/  FMUL R27, R14.reuse, R14 ;  /* 0x0000000e0e1b7220 */ /* 0x040fe40000400000 */
[----:B------:R-:W-:Y:S01]  /*0bb0*/  FFMA R14, R14, R25, R13 ;  /* 0x000000190e0e7223 */ /* 0x000fe2000000000d */
[C---:B------:R-:W-:Y:S01]  /*0bc0*/  FADD R13, R18.reuse, R15 ;  /* 0x0000000f120d7221 */ /* 0x040fe20000000000 */
[----:B------:R-:W-:-:S03]  /*0bd0*/  FMUL R27, R18, R27 ;  /* 0x0000001b121b7220 */ /* 0x000fc60000400000 */
[C---:B------:R-:W-:Y:S01]  /*0be0*/  FMUL R22, R13.reuse, 16777216 ;  /* 0x4b8000000d167820 */ /* 0x040fe20000400000 */
[----:B------:R-:W-:Y:S01]  /*0bf0*/  FSETP.GEU.AND P1, PT, R13, 1.175494350822287508e-38, PT ;  /* 0x008000000d00780b */ /* 0x000fe20003f2e000 */
[----:B------:R-:W-:-:S03]  /*0c00*/  FFMA R12, R25, R27, R12 ;  /* 0x0000001b190c7223 */ /* 0x000fc6000000000c */
[----:B------:R-:W-:-:S04]  /*0c10*/  FSEL R27, R22, R13, !P1 ;  /* 0x0000000d161b7208 */ /* 0x000fc80004800000 */
[----:B------:R-:W0:Y:S01]  /*0c20*/  MUFU.RCP R24, R27 ;  /* 0x0000001b00187308 */ /* 0x000e220000001000 */
[----:B------:R-:W-:-:S05]  /*0c30*/  FSEL R25, R26, RZ, !P2 ;  /* 0x000000ff1a197208 */ /* 0x000fca0005000000 */
[----:B------:R-:W-:Y:S01]  /*0c40*/  FADD R22, R25, R12 ;  /* 0x0000000c19167221 */ /* 0x000fe20000000000 */
[----:B------:R-:W-:Y:S01]  /*0c50*/  FSEL R25, R17, R18, !P1 ;  /* 0x0000001211197208 */ /* 0x000fe20004800000 */
[----:B------:R-:W-:-:S05]  /*0c60*/  FADD R12, R18, R13 ;  /* 0x0000000d120c7221 */ /* 0x000fca0000000000 */
[----:B------:R-:W-:Y:S01]  /*0c70*/  FSETP.GEU.AND P3, PT, R12, 1.175494350822287508e-38, PT ;  /* 0x008000000c00780b */ /* 0x000fe20003f6e000 */
[----:B0-----:R-:W-:Y:S01]  /*0c80*/  FMUL R24, R24, R25 ;  /* 0x0000001918187220 */ /* 0x001fe20000400000 */
[----:B------:R-:W-:-:S05]  /*0c90*/  FMUL R25, R12, 16777216 ;  /* 0x4b8000000c197820 */ /* 0x000fca0000400000 */
[----:B------:R-:W-:Y:S02]  /*0ca0*/  FSEL R25, R25, R12, !P3 ;  /* 0x0000000c19197208 */ /* 0x000fe40005800000 */
[----:B------:R-:W-:-:S04]  /*0cb0*/  FSEL R27, R23, RZ, !P2 ;  /* 0x000000ff171b7208 */ /* 0x000fc80005000000 */
[----:B------:R-:W0:Y:S01]  /*0cc0*/  MUFU.RCP R25, R25 ;  /* 0x0000001900197308 */ /* 0x000e220000001000 */
[----:B------:R-:W-:Y:S01]  /*0cd0*/  FSETP.NEU.AND P1, PT, R13, RZ, PT ;  /* 0x000000ff0d00720b */ /* 0x000fe20003f2d000 */
[----:B------:R-:W-:-:S03]  /*0ce0*/  FADD R27, R27, -R14 ;  /* 0x8000000e1b1b7221 */ /* 0x000fc60000000000 */
[----:B------:R-:W-:Y:S01]  /*0cf0*/  FSEL R23, R24, RZ, P1 ;  /* 0x000000ff18177208 */ /* 0x000fe20000800000 */
[----:B------:R-:W-:Y:S01]  /*0d00*/  FMUL R24, R27, R27 ;  /* 0x0000001b1b187220 */ /* 0x000fe20000400000 */
[----:B------:R-:W-:-:S03]  /*0d10*/  FSEL R18, R17, R18, !P3 ;  /* 0x0000001211127208 */ /* 0x000fc60005800000 */
[----:B------:R-:W-:Y:S01]  /*0d20*/  FFMA R17, R27, R23, R14 ;  /* 0x000000171b117223 */ /* 0x000fe2000000000e */
[C---:B------:R-:W-:Y:S01]  /*0d30*/  FADD R14, R12.reuse, R12 ;  /* 0x0000000c0c0e7221 */ /* 0x040fe20000000000 */
[----:B------:R-:W-:Y:S01]  /*0d40*/  FMUL R24, R15, R24 ;  /* 0x000000180f187220 */ /* 0x000fe20000400000 */
[----:B------:R-:W-:Y:S01]  /*0d50*/  FSETP.NEU.AND P3, PT, R12, RZ, PT ;  /* 0x000000ff0c00720b */ /* 0x000fe20003f6d000 */
[----:B0-----:R-:W-:Y:S01]  /*0d60*/  FMUL R18, R25, R18 ;  /* 0x0000001219127220 */ /* 0x001fe20000400000 */
[----:B------:R-:W-:Y:S01]  /*0d70*/  FSEL R26, R28, RZ, !P2 ;  /* 0x000000ff1c1a7208 */ /* 0x000fe20005000000 */
[----:B------:R-:W-:Y:S01]  /*0d80*/  FFMA R24, R23, R24, R22 ;  /* 0x0000001817187223 */ /* 0x000fe20000000016 */
[C---:B------:R-:W-:Y:S01]  /*0d90*/  FSETP.GEU.AND P4, PT, |R14|.reuse, 1.175494350822287508e-38, PT ;  /* 0x008000000e00780b */ /* 0x040fe20003f8e200 */
[----:B------:R-:W-:Y:S01]  /*0da0*/  FMUL R15, R14, 0.25 ;  /* 0x3e8000000e0f7820 */ /* 0x000fe20000400000 */
[----:B------:R-:W-:Y:S01]  /*0db0*/  FSEL R22, R18, RZ, P3 ;  /* 0x000000ff12167208 */ /* 0x000fe20001800000 */
[----:B------:R-:W-:Y:S01]  /*0dc0*/  FADD R26, R26, -R17 ;  /* 0x800000111a1a7221 */ /* 0x000fe20000000000 */
[----:B------:R-:W-:-:S03]  /*0dd0*/  FSETP.GT.AND P1, PT, |R14|, 8.50705917302346158658e+37, PT ;  /* 0x7e8000000e00780b */ /* 0x000fc60003f24200 */
[----:B------:R-:W-:Y:S01]  /*0de0*/  FFMA R17, R26, R22, R17 ;  /* 0x000000161a117223 */ /* 0x000fe20000000011 */
[----:B------:R-:W-:Y:S02]  /*0df0*/  FSEL R25, R15, R14, P1 ;  /* 0x0000000e0f197208 */ /* 0x000fe40000800000 */
[----:B------:R-:W-:Y:S02]  /*0e00*/  FSEL R19, R19, RZ, !P2 ;  /* 0x000000ff13137208 */ /* 0x000fe40005000000 */
[----:B------:R-:W0:Y:S01]  /*0e10*/  SHFL.BFLY PT, R18, R17, 0x10, 0x1f ;  /* 0x0e001f0011127f89 */ /* 0x000e2200000e0000 */
[----:B------:R-:W-:Y:S02]  /*0e20*/  @!P4 FMUL R25, R25, 16777216 ;  /* 0x4b8000001919c820 */ /* 0x000fe40000400000 */
[----:B------:R-:W-:Y:S01]  /*0e30*/  FADD R23, R19, R24 ;  /* 0x0000001813177221 */ /* 0x000fe20000000000 */
[----:B------:R-:W-:Y:S01]  /*0e40*/  FMUL R27, R12, 0.25 ;  /* 0x3e8000000c1b7820 */ /* 0x000fe20000400000 */
[----:B------:R-:W1:Y:S01]  /*0e50*/  MUFU.RCP R19, R25 ;  /* 0x0000001900137308 */ /* 0x000e620000001000 */
[----:B------:R-:W-:-:S03]  /*0e60*/  FMUL R26, R26, R26 ;  /* 0x0000001a1a1a7220 */ /* 0x000fc60000400000 */
[----:B------:R-:W-:Y:S01]  /*0e70*/  FSEL R24, R27, R12, P1 ;  /* 0x0000000c1b187208 */ /* 0x000fe20000800000 */
[----:B------:R-:W-:Y:S01]  /*0e80*/  FMUL R26, R13, R26 ;  /* 0x0000001a0d1a7220 */ /* 0x000fe20000400000 */
[----:B------:R-:W-:-:S03]  /*0e90*/  FADD R13, R14, R14 ;  /* 0x0000000e0e0d7221 */ /* 0x000fc60000000000 */
[----:B------:R-:W-:Y:S01]  /*0ea0*/  @!P4 FMUL R24, R24, 16777216 ;  /* 0x4b8000001818c820 */ /* 0x000fe20000400000 */
[----:B------:R-:W-:Y:S01]  /*0eb0*/  FFMA R22, R22, R26, R23 ;  /* 0x0000001a16167223 */ /* 0x000fe20000000017 */
[----:B------:R-:W-:Y:S02]  /*0ec0*/  FSETP.NEU.AND P1, PT, R14, RZ, PT ;  /* 0x000000ff0e00720b */ /* 0x000fe40003f2d000 */
[----:B------:R-:W-:Y:S01]  /*0ed0*/  FSETP.GEU.AND P3, PT, |R13|, 1.175494350822287508e-38, PT ;  /* 0x008000000d00780b */ /* 0x000fe20003f6e200 */
[----:B-1----:R-:W-:Y:S01]  /*0ee0*/  FMUL R24, R19, R24 ;  /* 0x0000001813187220 */ /* 0x002fe20000400000 */
[----:B------:R-:W1:Y:S01]  /*0ef0*/  SHFL.BFLY PT, R23, R22, 0x10, 0x1f ;  /* 0x0e001f0016177f89 */ /* 0x000e6200000e0000 */
[----:B0-----:R-:W-:-:S03]  /*0f00*/  FADD R26, -R17, R18 ;  /* 0x00000012111a7221 */ /* 0x001fc60000000100 */
[----:B------:R-:W-:Y:S01]  /*0f10*/  FSEL R24, R24, RZ, P1 ;  /* 0x000000ff18187208 */ /* 0x000fe20000800000 */
[C---:B------:R-:W-:Y:S01]  /*0f20*/  FMUL R18, R13.reuse, 0.25 ;  /* 0x3e8000000d127820 */ /* 0x040fe20000400000 */
[----:B------:R-:W-:Y:S01]  /*0f30*/  FSETP.GT.AND P1, PT, |R13|, 8.50705917302346158658e+37, PT ;  /* 0x7e8000000d00780b */ /* 0x000fe20003f24200 */
[----:B------:R-:W-:-:S03]  /*0f40*/  FMUL R19, R26, R26 ;  /* 0x0000001a1a137220 */ /* 0x000fc60000400000 */
[----:B------:R-:W-:Y:S01]  /*0f50*/  FSEL R25, R18, R13, P1 ;  /* 0x0000000d12197208 */ /* 0x000fe20000800000 */
[----:B------:R-:W-:Y:S01]  /*0f60*/  FFMA R17, R26, R24, R17 ;  /* 0x000000181a117223 */ /* 0x000fe20000000011 */
[----:B------:R-:W-:-:S03]  /*0f70*/  FMUL R12, R12, R19 ;  /* 0x000000130c0c7220 */ /* 0x000fc60000400000 */
[----:B------:R-:W-:Y:S01]  /*0f80*/  @!P3 FMUL R25, R25, 16777216 ;  /* 0x4b8000001919b820 */ /* 0x000fe20000400000 */
[----:B------:R-:W0:Y:S03]  /*0f90*/  SHFL.BFLY PT, R26, R17, 0x8, 0x1f ;  /* 0x0d001f00111a7f89 */ /* 0x000e2600000e0000 */
[----:B------:R-:W2:Y:S01]  /*0fa0*/  MUFU.RCP R19, R25 ;  /* 0x0000001900137308 */ /* 0x000ea20000001000 */
[----:B------:R-:W-:Y:S01]  /*0fb0*/  FSEL R28, R15, R14, P1 ;  /* 0x0000000e0f1c7208 */ /* 0x000fe20000800000 */
[----:B-1----:R-:W-:-:S04]  /*0fc0*/  FADD R23, R22, R23 ;  /* 0x0000001716177221 */ /* 0x002fc80000000000 */
[----:B------:R-:W-:Y:S01]  /*0fd0*/  @!P3 FMUL R28, R28, 16777216 ;  /* 0x4b8000001c1cb820 */ /* 0x000fe20000400000 */
[----:B------:R-:W-:Y:S01]  /*0fe0*/  FFMA R23, R24, R12, R23 ;  /* 0x0000000c18177223 */ /* 0x000fe20000000017 */
[C---:B------:R-:W-:Y:S01]  /*0ff0*/  FADD R12, R13.reuse, R13 ;  /* 0x0000000d0d0c7221 */ /* 0x040fe20000000000 */
[----:B------:R-:W-:-:S03]  /*1000*/  FSETP.NEU.AND P1, PT, R13, RZ, PT ;  /* 0x000000ff0d00720b */ /* 0x000fc60003f2d000 */
[----:B------:R-:W1:Y:S01]  /*1010*/  SHFL.BFLY PT, R22, R23, 0x8, 0x1f ;  /* 0x0d001f0017167f89 */ /* 0x000e6200000e0000 */
[----:B--2---:R-:W-:Y:S01]  /*1020*/  FMUL R19, R19, R28 ;  /* 0x0000001c13137220 */ /* 0x004fe20000400000 */
[C---:B------:R-:W-:Y:S01]  /*1030*/  FSETP.GEU.AND P3, PT, |R12|.reuse, 1.175494350822287508e-38, PT ;  /* 0x008000000c00780b */ /* 0x040fe20003f6e200 */
[----:B------:R-:W-:-:S03]  /*1040*/  FMUL R15, R12, 0.25 ;  /* 0x3e8000000c0f7820 */ /* 0x000fc60000400000 */
[----:B------:R-:W-:Y:S02]  /*1050*/  FSEL R24, R19, RZ, P1 ;  /* 0x000000ff13187208 */ /* 0x000fe40000800000 */
[----:B------:R-:W-:Y:S01]  /*1060*/  FSETP.GT.AND P1, PT, |R12|, 8.50705917302346158658e+37, PT ;  /* 0x7e8000000c00780b */ /* 0x000fe20003f24200 */
[----:B0-----:R-:W-:-:S03]  /*1070*/  FADD R26, -R17, R26 ;  /* 0x0000001a111a7221 */ /* 0x001fc60000000100 */
[----:B------:R-:W-:Y:S01]  /*1080*/  FSEL R25, R15, R12, P1 ;  /* 0x0000000c0f197208 */ /* 0x000fe20000800000 */
[C---:B------:R-:W-:Y:S01]  /*1090*/  FFMA R17, R26.reuse, R24, R17 ;  /* 0x000000181a117223 */ /* 0x040fe20000000011 */
[----:B------:R-:W-:-:S03]  /*10a0*/  FMUL R19, R26, R26 ;  /* 0x0000001a1a137220 */ /* 0x000fc60000400000 */
[----:B------:R-:W-:Y:S01]  /*10b0*/  @!P3 FMUL R25, R25, 16777216 ;  /* 0x4b8000001919b820 */ /* 0x000fe20000400000 */
[----:B------:R-:W-:Y:S02]  /*10c0*/  FMUL R19, R14, R19 ;  /* 0x000000130e137220 */ /* 0x000fe40000400000 */
[----:B------:R-:W0:Y:S03]  /*10d0*/  SHFL.BFLY PT, R14, R17, 0x4, 0x1f ;  /* 0x0c801f00110e7f89 */ /* 0x000e2600000e0000 */
[----:B------:R-:W2:Y:S01]  /*10e0*/  MUFU.RCP R25, R25 ;  /* 0x0000001900197308 */ /* 0x000ea20000001000 */
[----:B-1----:R-:W-:Y:S01]  /*10f0*/  FADD R23, R23, R22 ;  /* 0x0000001617177221 */ /* 0x002fe20000000000 */
[----:B------:R-:W-:-:S03]  /*1100*/  FSEL R18, R18, R13, P1 ;  /* 0x0000000d12127208 */ /* 0x000fc60000800000 */
[----:B------:R-:W-:Y:S02]  /*1110*/  FFMA R24, R24, R19, R23 ;  /* 0x0000001318187223 */ /* 0x000fe40000000017 */
[----:B------:R-:W-:-:S03]  /*1120*/  @!P3 FMUL R18, R18, 16777216 ;  /* 0x4b8000001212b820 */ /* 0x000fc60000400000 */
[----:B------:R-:W1:Y:S01]  /*1130*/  SHFL.BFLY PT, R19, R24, 0x4, 0x1f ;  /* 0x0c801f0018137f89 */ /* 0x000e6200000e0000 */
[----:B------:R-:W-:Y:S01]  /*1140*/  FSETP.NEU.AND P1, PT, R12, RZ, PT ;  /* 0x000000ff0c00720b */ /* 0x000fe20003f2d000 */
[----:B--2---:R-:W-:-:S05]  /*1150*/  FMUL R18, R25, R18 ;  /* 0x0000001219127220 */ /* 0x004fca0000400000 */
[----:B------:R-:W-:Y:S01]  /*1160*/  FSEL R18, R18, RZ, P1 ;  /* 0x000000ff12127208 */ /* 0x000fe20000800000 */
[----:B0-----:R-:W-:Y:S01]  /*1170*/  FADD R22, -R17, R14 ;  /* 0x0000000e11167221 */ /* 0x001fe20000000100 */
[----:B------:R-:W-:-:S03]  /*1180*/  FADD R14, R12, R12 ;  /* 0x0000000c0c0e7221 */ /* 0x000fc60000000000 */
[C---:B------:R-:W-:Y:S01]  /*1190*/  FFMA R17, R22.reuse, R18, R17 ;  /* 0x0000001216117223 */ /* 0x040fe20000000011 */
[----:B------:R-:W-:Y:S01]  /*11a0*/  FMUL R26, R22, R22 ;  /* 0x00000016161a7220 */ /* 0x000fe20000400000 */
[----:B------:R-:W-:-:S03]  /*11b0*/  FSETP.GEU.AND P3, PT, |R14|, 1.175494350822287508e-38, PT ;  /* 0x008000000e00780b */ /* 0x000fc60003f6e200 */
[----:B------:R-:W-:Y:S01]  /*11c0*/  FMUL R26, R13, R26 ;  /* 0x0000001a0d1a7220 */ /* 0x000fe20000400000 */
[----:B------:R-:W0:Y:S01]  /*11d0*/  SHFL.BFLY PT, R22, R17, 0x2, 0x1f ;  /* 0x0c401f0011167f89 */ /* 0x000e2200000e0000 */
[C---:B------:R-:W-:Y:S01]  /*11e0*/  FMUL R13, R14.reuse, 0.25 ;  /* 0x3e8000000e0d7820 */ /* 0x040fe20000400000 */
[----:B------:R-:W-:Y:S01]  /*11f0*/  FSETP.GT.AND P1, PT, |R14|, 8.50705917302346158658e+37, PT ;  /* 0x7e8000000e00780b */ /* 0x000fe20003f24200 */
[----:B-1----:R-:W-:-:S03]  /*1200*/  FADD R19, R24, R19 ;  /* 0x0000001318137221 */ /* 0x002fc60000000000 */
[----:B------:R-:W-:Y:S01]  /*1210*/  FSEL R23, R13, R14, P1 ;  /* 0x0000000e0d177208 */ /* 0x000fe20000800000 */
[----:B------:R-:W-:-:S04]  /*1220*/  FFMA R19, R18, R26, R19 ;  /* 0x0000001a12137223 */ /* 0x000fc80000000013 */
[----:B------:R-:W-:Y:S01]  /*1230*/  @!P3 FMUL R23, R23, 16777216 ;  /* 0x4b8000001717b820 */ /* 0x000fe20000400000 */
[----:B------:R-:W1:Y:S05]  /*1240*/  SHFL.BFLY PT, R18, R19, 0x2, 0x1f ;  /* 0x0c401f0013127f89 */ /* 0x000e6a00000e0000 */
[----:B------:R-:W2:Y:S01]  /*1250*/  MUFU.RCP R23, R23 ;  /* 0x0000001700177308 */ /* 0x000ea20000001000 */
[----:B------:R-:W-:Y:S01]  /*1260*/  FSEL R24, R15, R12, P1 ;  /* 0x0000000c0f187208 */ /* 0x000fe20000800000 */
[----:B0-----:R-:W-:-:S04]  /*1270*/  FADD R22, -R17, R22 ;  /* 0x0000001611167221 */ /* 0x001fc80000000100 */
[----:B------:R-:W-:Y:S01]  /*1280*/  @!P3 FMUL R24, R24, 16777216 ;  /* 0x4b8000001818b820 */ /* 0x000fe20000400000 */
[----:B------:R-:W-:Y:S01]  /*1290*/  FMUL R15, R22, R22 ;  /* 0x00000016160f7220 */ /* 0x000fe20000400000 */
[----:B------:R-:W-:Y:S02]  /*12a0*/  FSETP.NEU.AND P1, PT, R14, RZ, PT ;  /* 0x000000ff0e00720b */ /* 0x000fe40003f2d000 */
[----:B--2---:R-:W-:Y:S01]  /*12b0*/  FMUL R24, R23, R24 ;  /* 0x0000001817187220 */ /* 0x004fe20000400000 */
[----:B------:R-:W-:Y:S01]  /*12c0*/  FMUL R25, R12, R15 ;  /* 0x0000000f0c197220 */ /* 0x000fe20000400000 */
[----:B------:R-:W-:-:S03]  /*12d0*/  FADD R12, R14, R14 ;  /* 0x0000000e0e0c7221 */ /* 0x000fc60000000000 */
[----:B------:R-:W-:Y:S02]  /*12e0*/  FSEL R24, R24, RZ, P1 ;  /* 0x000000ff18187208 */ /* 0x000fe40000800000 */
[C---:B------:R-:W-:Y:S01]  /*12f0*/  FSETP.GEU.AND P3, PT, |R12|.reuse, 1.175494350822287508e-38, PT ;  /* 0x008000000c00780b */ /* 0x040fe20003f6e200 */
[----:B-1----:R-:W-:Y:S01]  /*1300*/  FADD R15, R19, R18 ;  /* 0x00000012130f7221 */ /* 0x002fe20000000000 */
[C---:B------:R-:W-:Y:S01]  /*1310*/  FMUL R19, R12.reuse, 0.25 ;  /* 0x3e8000000c137820 */ /* 0x040fe20000400000 */
[----:B------:R-:W-:Y:S01]  /*1320*/  FSETP.GT.AND P1, PT, |R12|, 8.50705917302346158658e+37, PT ;  /* 0x7e8000000c00780b */ /* 0x000fe20003f24200 */
[----:B------:R-:W-:Y:S01]  /*1330*/  FFMA R17, R22, R24, R17 ;  /* 0x0000001816117223 */ /* 0x000fe20000000011 */
[----:B------:R-:W0:Y:S01]  /*1340*/  S2R R18, SR_TID.X ;  /* 0x0000000000127919 */ /* 0x000e220000002100 */
[----:B------:R-:W-:Y:S01]  /*1350*/  FFMA R15, R24, R25, R15 ;  /* 0x00000019180f7223 */ /* 0x000fe2000000000f */
[----:B------:R-:W-:Y:S02]  /*1360*/  FSEL R19, R19, R12, P1 ;  /* 0x0000000c13137208 */ /* 0x000fe40000800000 */
[----:B------:R-:W1:Y:S04]  /*1370*/  SHFL.BFLY PT, R22, R17, 0x1, 0x1f ;  /* 0x0c201f0011167f89 */ /* 0x000e6800000e0000 */
[----:B------:R-:W2:Y:S01]  /*1380*/  SHFL.BFLY PT, R24, R15, 0x1, 0x1f ;  /* 0x0c201f000f187f89 */ /* 0x000ea200000e0000 */
[----:B------:R-:W-:Y:S01]  /*1390*/  @!P3 FMUL R19, R19, 16777216 ;  /* 0x4b8000001313b820 */ /* 0x000fe20000400000 */
[----:B------:R-:W3:Y:S05]  /*13a0*/  S2UR UR5, SR_CgaCtaId ;  /* 0x00000000000579c3 */ /* 0x000eea0000008800 */
[----:B------:R-:W4:Y:S01]  /*13b0*/  MUFU.RCP R19, R19 ;  /* 0x0000001300137308 */ /* 0x000f220000001000 */
[----:B------:R-:W-:-:S05]  /*13c0*/  FSEL R26, R13, R14, P1 ;  /* 0x0000000e0d1a7208 */ /* 0x000fca0000800000 */
[----:B------:R-:W-:Y:S01]  /*13d0*/  @!P3 FMUL R26, R26, 16777216 ;  /* 0x4b8000001a1ab820 */ /* 0x000fe20000400000 */
[----:B------:R-:W-:Y:S01]  /*13e0*/  FSETP.NEU.AND P1, PT, R12, RZ, PT ;  /* 0x000000ff0c00720b */ /* 0x000fe20003f2d000 */
[----:B-1----:R-:W-:Y:S02]  /*13f0*/  FADD R22, -R17, R22 ;  /* 0x0000001611167221 */ /* 0x002fe40000000100 */
[----:B----4-:R-:W-:Y:S01]  /*1400*/  FMUL R26, R19, R26 ;  /* 0x0000001a131a7220 */ /* 0x010fe20000400000 */
[----:B--2---:R-:W-:Y:S01]  /*1410*/  FADD R13, R15, R24 ;  /* 0x000000180f0d7221 */ /* 0x004fe20000000000 */
[----:B0-----:R-:W-:Y:S01]  /*1420*/  LOP3.LUT P3, RZ, R18, 0x1f, RZ, 0xc0, !PT ;  /* 0x0000001f12ff7812 */ /* 0x001fe2000786c0ff */
[----:B------:R-:W-:Y:S01]  /*1430*/  FMUL R15, R22, R22 ;  /* 0x00000016160f7220 */ /* 0x000fe20000400000 */
[----:B------:R-:W-:Y:S01]  /*1440*/  UMOV UR4, 0x400 ;  /* 0x0000040000047882 */ /* 0x000fe20000000000 */
[----:B------:R-:W-:Y:S01]  /*1450*/  FSEL R26, R26, RZ, P1 ;  /* 0x000000ff1a1a7208 */ /* 0x000fe20000800000 */
[----:B---3--:R-:W-:Y:S01]  /*1460*/  UPRMT UR4, UR5, 0x654, UR4 ;  /* 0x0000065405047896 */ /* 0x008fe20008000004 */
[----:B------:R-:W-:Y:S01]  /*1470*/  SHF.R.U32.HI R19, RZ, 0x3, R18 ;  /* 0x00000003ff137819 */ /* 0x000fe20000011612 */
[----:B------:R-:W-:-:S02]  /*1480*/  FMUL R15, R14, R15 ;  /* 0x0000000f0e0f7220 */ /* 0x000fc40000400000 */
[----:B------:R-:W-:Y:S01]  /*1490*/  FFMA R22, R22, R26, R17 ;  /* 0x0000001a16167223 */ /* 0x000fe20000000011 */
[----:B------:R-:W-:Y:S01]  /*14a0*/  LOP3.LUT R19, R19, 0x1c, RZ, 0xc0, !PT ;  /* 0x0000001c13137812 */ /* 0x000fe200078ec0ff */
[----:B------:R-:W-:Y:S01]  /*14b0*/  FFMA R26, R26, R15, R13 ;  /* 0x0000000f1a1a7223 */ /* 0x000fe2000000000d */
[----:B------:R-:W-:Y:S04]  /*14c0*/  @!P2 STG.E.128 desc[UR6][R20.64+0x3000], R8 ;  /* 0x003000081400a986 */ /* 0x000fe8000c101d06 */
[----:B------:R-:W-:Y:S04]  /*14d0*/  @!P3 STS [R19+UR4+0x40], R12 ;  /* 0x0000400c1300b988 */ /* 0x000fe80008000804 */
[----:B------:R0:W-:Y:S04]  /*14e0*/  @!P3 STS [R19+UR4], R22 ;  /* 0x000000161300b988 */ /* 0x0001e80008000804 */
[----:B------:R-:W-:Y:S01]  /*14f0*/  @!P3 STS [R19+UR4+0x20], R26 ;  /* 0x0000201a1300b988 */ /* 0x000fe20008000804 */
[----:B------:R-:W-:Y:S01]  /*1500*/  BAR.SYNC.DEFER_BLOCKING 0x0 ;  /* 0x0000000000007b1d */ /* 0x000fe20000010000 */
[----:B------:R-:W-:-:S02]  /*1510*/  ISETP.GE.AND P4, PT, R18, 0x8, PT ;  /* 0x000000081200780c */ /* 0x000fc40003f86270 */
[----:B------:R-:W-:-:S05]  /*1520*/  SHF.L.U32 R13, R18, 0x2, RZ ;  /* 0x00000002120d7819 */ /* 0x000fca00000006ff */
[----:B0-----:R-:W0:Y:S06]  /*1530*/  LDC.64 R22, c[0x0][0x218] ;  /* 0x00008600ff167b82 */ /* 0x001e2c0000000a00 */
[----:B------:R-:W1:Y:S04]  /*1540*/  @!P4 LDS R0, [R13+UR4+0x40] ;  /* 0x000040040d00c984 */ /* 0x000e680008000800 */
[----:B------:R-:W2:Y:S04]  /*1550*/  @!P4 LDS R16, [R13+UR4] ;  /* 0x000000040d10c984 */ /* 0x000ea80008000800 */
[----:B------:R-:W-:Y:S04]  /*1560*/  @!P4 LDS R5, [R13+UR4+0x20] ;  /* 0x000020040d05c984 */ /* 0x000fe80008000800 */
[----:B-1----:R-:W1:Y:S04]  /*1570*/  SHFL.BFLY PT, R15, R0, 0x4, 0x1f ;  /* 0x0c801f00000f7f89 */ /* 0x002e6800000e0000 */
[----:B--2---:R-:W2:Y:S01]  /*1580*/  SHFL.BFLY PT, R11, R16, 0x4, 0x1f ;  /* 0x0c801f00100b7f89 */ /* 0x004ea200000e0000 */
[----:B-1----:R-:W-:-:S05]  /*1590*/  FADD R14, R0, R15 ;  /* 0x0000000f000e7221 */ /* 0x002fca0000000000 */
[C---:B------:R-:W-:Y:S01]  /*15a0*/  FSETP.GEU.AND P3, PT, |R14|.reuse, 1.175494350822287508e-38, PT ;  /* 0x008000000e00780b */ /* 0x040fe20003f6e200 */
[C---:B------:R-:W-:Y:S01]  /*15b0*/  FMUL R17, R14.reuse, 0.25 ;  /* 0x3e8000000e117820 */ /* 0x040fe20000400000 */
[----:B------:R-:W-:Y:S01]  /*15c0*/  FSETP.GT.AND P1, PT, |R14|, 8.50705917302346158658e+37, PT ;  /* 0x7e8000000e00780b */ /* 0x000fe20003f24200 */
[----:B------:R-:W1:Y:S03]  /*15d0*/  SHFL.BFLY PT, R9, R14, 0x2, 0x1f ;  /* 0x0c401f000e097f89 */ /* 0x000e6600000e0000 */
[----:B------:R-:W-:Y:S01]  /*15e0*/  FSEL R17, R17, R14, P1 ;  /* 0x0000000e11117208 */ /* 0x000fe20000800000 */
[----:B------:R-:W3:Y:S06]  /*15f0*/  SHFL.BFLY PT, R10, R5, 0x4, 0x1f ;  /* 0x0c801f00050a7f89 */ /* 0x000eec00000e0000 */
[----:B------:R-:W-:-:S04]  /*1600*/  @!P3 FMUL R17, R17, 16777216 ;  /* 0x4b8000001111b820 */ /* 0x000fc80000400000 */
[----:B------:R-:W4:Y:S01]  /*1610*/  MUFU.RCP R12, R17 ;  /* 0x00000011000c7308 */ /* 0x000f220000001000 */
[----:B------:R-:W-:Y:S01]  /*1620*/  @P1 FMUL R15, R15, 0.25 ;  /* 0x3e8000000f0f1820 */ /* 0x000fe20000400000 */
[----:B--2---:R-:W-:-:S03]  /*1630*/  FADD R11, -R16, R11 ;  /* 0x0000000b100b7221 */ /* 0x004fc60000000100 */
[----:B------:R-:W-:Y:S01]  /*1640*/  @!P3 FMUL R15, R15, 16777216 ;  /* 0x4b8000000f0fb820 */ /* 0x000fe20000400000 */
[C---:B-1----:R-:W-:Y:S01]  /*1650*/  FADD R8, R14.reuse, R9 ;  /* 0x000000090e087221 */ /* 0x042fe20000000000 */
[----:B------:R-:W-:Y:S02]  /*1660*/  FSETP.NEU.AND P3, PT, R14, RZ, PT ;  /* 0x000000ff0e00720b */ /* 0x000fe40003f6d000 */
[----:B----4-:R-:W-:Y:S02]  /*1670*/  FMUL R12, R12, R15 ;  /* 0x0000000f0c0c7220 */ /* 0x010fe40000400000 */
[C---:B------:R-:W-:Y:S01]  /*1680*/  FSETP.GEU.AND P4, PT, |R8|.reuse, 1.175494350822287508e-38, PT ;  /* 0x008000000800780b */ /* 0x040fe20003f8e200 */
[----:B------:R-:W-:Y:S01]  /*1690*/  FMUL R15, R11, R11 ;  /* 0x0000000b0b0f7220 */ /* 0x000fe20000400000 */
[C---:B------:R-:W-:Y:S01]  /*16a0*/  FMUL R19, R8.reuse, 0.25 ;  /* 0x3e80000008137820 */ /* 0x040fe20000400000 */
[----:B------:R-:W-:Y:S01]  /*16b0*/  FSETP.GT.AND P1, PT, |R8|, 8.50705917302346158658e+37, PT ;  /* 0x7e8000000800780b */ /* 0x000fe20003f24200 */
[----:B---3--:R-:W-:Y:S01]  /*16c0*/  FADD R5, R5, R10 ;  /* 0x0000000a05057221 */ /* 0x008fe20000000000 */
[----:B------:R-:W-:Y:S01]  /*16d0*/  FSEL R12, R12, RZ, P3 ;  /* 0x000000ff0c0c7208 */ /* 0x000fe20001800000 */
[----:B------:R-:W-:Y:S01]  /*16e0*/  FMUL R15, R0, R15 ;  /* 0x0000000f000f7220 */ /* 0x000fe20000400000 */
[----:B------:R-:W-:-:S03]  /*16f0*/  FSEL R19, R19, R8, P1 ;  /* 0x0000000813137208 */ /* 0x000fc60000800000 */
[----:B------:R-:W-:Y:S01]  /*1700*/  FFMA R11, R11, R12, R16 ;  /* 0x0000000c0b0b7223 */ /* 0x000fe20000000010 */
[----:B------:R-:W-:Y:S02]  /*1710*/  FFMA R15, R12, R15, R5 ;  /* 0x0000000f0c0f7223 */ /* 0x000fe40000000005 */
[----:B------:R-:W1:Y:S01]  /*1720*/  SHFL.BFLY PT, R5, R8, 0x1, 0x1f ;  /* 0x0c201f0008057f89 */ /* 0x000e6200000e0000 */
[----:B------:R-:W-:-:S03]  /*1730*/  @!P4 FMUL R19, R19, 16777216 ;  /* 0x4b8000001313c820 */ /* 0x000fc60000400000 */
[----:B------:R-:W2:Y:S01]  /*1740*/  SHFL.BFLY PT, R10, R11, 0x2, 0x1f ;  /* 0x0c401f000b0a7f89 */ /* 0x000ea200000e0000 */
[----:B------:R-:W3:Y:S03]  /*1750*/  MUFU.RCP R0, R19 ;  /* 0x0000001300007308 */ /* 0x000ee60000001000 */
[----:B------:R-:W4:Y:S01]  /*1760*/  SHFL.BFLY PT, R12, R15, 0x2, 0x1f ;  /* 0x0c401f000f0c7f89 */ /* 0x000f2200000e0000 */
[----:B------:R-:W-:-:S04]  /*1770*/  @P1 FMUL R9, R9, 0.25 ;  /* 0x3e80000009091820 */ /* 0x000fc80000400000 */
[----:B------:R-:W-:Y:S01]  /*1780*/  @!P4 FMUL R9, R9, 16777216 ;  /* 0x4b8000000909c820 */ /* 0x000fe20000400000 */
[----:B------:R-:W-:-:S03]  /*1790*/  FSETP.NEU.AND P1, PT, R8, RZ, PT ;  /* 0x000000ff0800720b */ /* 0x000fc60003f2d000 */
[----:B---3--:R-:W-:Y:S01]  /*17a0*/  FMUL R9, R0, R9 ;  /* 0x0000000900097220 */ /* 0x008fe20000400000 */
[----:B-1----:R-:W-:-:S04]  /*17b0*/  FADD R0, R8, R5 ;  /* 0x0000000508007221 */ /* 0x002fc80000000000 */
[----:B------:R-:W-:Y:S01]  /*17c0*/  FSEL R16, R9, RZ, P1 ;  /* 0x000000ff09107208 */ /* 0x000fe20000800000 */
[----:B--2---:R-:W-:Y:S01]  /*17d0*/  FADD R10, -R11, R10 ;  /* 0x0000000a0b0a7221 */ /* 0x004fe20000000100 */
[----:B------:R-:W-:Y:S01]  /*17e0*/  FSETP.GEU.AND P3, PT, |R0|, 1.175494350822287508e-38, PT ;  /* 0x008000000000780b */ /* 0x000fe20003f6e200 */
[----:B----4-:R-:W-:Y:S02]  /*17f0*/  FADD R17, R15, R12 ;  /* 0x0000000c0f117221 */ /* 0x010fe40000000000 */
[C---:B------:R-:W-:Y:S01]  /*1800*/  FMUL R15, R10.reuse, R10 ;  /* 0x0000000a0a0f7220 */ /* 0x040fe20000400000 */
[----:B------:R-:W-:Y:S01]  /*1810*/  FFMA R9, R10, R16, R11 ;  /* 0x000000100a097223 */ /* 0x000fe2000000000b */
[C---:B------:R-:W-:Y:S01]  /*1820*/  FMUL R11, R0.reuse, 0.25 ;  /* 0x3e800000000b7820 */ /* 0x040fe20000400000 */
[----:B------:R-:W-:Y:S01]  /*1830*/  FSETP.GT.AND P1, PT, |R0|, 8.50705917302346158658e+37, PT ;  /* 0x7e8000000000780b */ /* 0x000fe20003f24200 */
[----:B------:R-:W-:Y:S02]  /*1840*/  FMUL R15, R14, R15 ;  /* 0x0000000f0e0f7220 */ /* 0x000fe40000400000 */
[----:B------:R-:W1:Y:S01]  /*1850*/  SHFL.BFLY PT, R10, R9, 0x1, 0x1f ;  /* 0x0c201f00090a7f89 */ /* 0x000e6200000e0000 */
[----:B------:R-:W-:Y:S01]  /*1860*/  FSEL R11, R11, R0, P1 ;  /* 0x000000000b0b7208 */ /* 0x000fe20000800000 */
[----:B------:R-:W-:-:S02]  /*1870*/  FFMA R15, R16, R15, R17 ;  /* 0x0000000f100f7223 */ /* 0x000fc40000000011 */
[----:B------:R-:W2:Y:S02]  /*1880*/  LDC.64 R16, c[0x0][0x248] ;  /* 0x00009200ff107b82 */ /* 0x000ea40000000a00 */
[----:B------:R-:W-:Y:S01]  /*1890*/  @!P3 FMUL R11, R11, 16777216 ;  /* 0x4b8000000b0bb820 */ /* 0x000fe20000400000 */
[----:B------:R-:W3:Y:S03]  /*18a0*/  SHFL.BFLY PT, R12, R15, 0x1, 0x1f ;  /* 0x0c201f000f0c7f89 */ /* 0x000ee600000e0000 */
[----:B------:R-:W4:Y:S01]  /*18b0*/  MUFU.RCP R14, R11 ;  /* 0x0000000b000e7308 */ /* 0x000f220000001000 */
[----:B------:R-:W-:Y:S01]  /*18c0*/  @P1 FMUL R5, R5, 0.25 ;  /* 0x3e80000005051820 */ /* 0x000fe20000400000 */
[----:B------:R-:W-:-:S03]  /*18d0*/  LOP3.LUT P1, RZ, R18, 0x7, RZ, 0xc0, !PT ;  /* 0x0000000712ff7812 */ /* 0x000fc6000782c0ff */
[----:B------:R-:W-:Y:S01]  /*18e0*/  @!P3 FMUL R5, R5, 16777216 ;  /* 0x4b8000000505b820 */ /* 0x000fe20000400000 */
[----:B------:R-:W-:Y:S02]  /*18f0*/  FSETP.NEU.AND P3, PT, R0, RZ, PT ;  /* 0x000000ff0000720b */ /* 0x000fe40003f6d000 */
[----:B------:R-:W-:Y:S01]  /*1900*/  ISETP.LT.AND P1, PT, R18, 0x8, !P1 ;  /* 0x000000081200780c */ /* 0x000fe20004f21270 */
[----:B-1----:R-:W-:Y:S01]  /*1910*/  FADD R10, -R9, R10 ;  /* 0x0000000a090a7221 */ /* 0x002fe20000000100 */
[----:B----4-:R-:W-:-:S03]  /*1920*/  FMUL R14, R14, R5 ;  /* 0x000000050e0e7220 */ /* 0x010fc60000400000 */
[----:B------:R-:W-:Y:S02]  /*1930*/  FMUL R5, R10, R10 ;  /* 0x0000000a0a057220 */ /* 0x000fe40000400000 */
[----:B------:R-:W-:Y:S01]  /*1940*/  FSEL R14, R14, RZ, P3 ;  /* 0x000000ff0e0e7208 */ /* 0x000fe20001800000 */
[----:B---3--:R-:W-:Y:S01]  /*1950*/  FADD R15, R15, R12 ;  /* 0x0000000c0f0f7221 */ /* 0x008fe20000000000 */
[----:B------:R-:W-:-:S03]  /*1960*/  FMUL R5, R8, R5 ;  /* 0x0000000508057220 */ /* 0x000fc60000400000 */
[----:B------:R-:W-:Y:S01]  /*1970*/  FFMA R10, R10, R14, R9 ;  /* 0x0000000e0a0a7223 */ /* 0x000fe20000000009 */
[----:B------:R-:W-:Y:S01]  /*1980*/  FFMA R14, R14, R5, R15 ;  /* 0x000000050e0e7223 */ /* 0x000fe2000000000f */
[----:B------:R-:W-:Y:S04]  /*1990*/  @P1 STS [R13+UR4+0x40], R0 ;  /* 0x000040000d001988 */ /* 0x000fe80008000804 */
[----:B------:R1:W-:Y:S04]  /*19a0*/  @P1 STS [R13+UR4], R10 ;  /* 0x0000000a0d001988 */ /* 0x0003e80008000804 */
[----:B------:R3:W-:Y:S01]  /*19b0*/  @P1 STS [R13+UR4+0x20], R14 ;  /* 0x0000200e0d001988 */ /* 0x0007e20008000804 */
[----:B------:R-:W-:Y:S06]  /*19c0*/  BAR.SYNC.DEFER_BLOCKING 0x0 ;  /* 0x0000000000007b1d */ /* 0x000fec0000010000 */
[----:B------:R-:W4:Y:S01]  /*19d0*/  LDS R5, [UR4] ;  /* 0x00000004ff057984 */ /* 0x000f220008000800 */
[----:B------:R-:W-:Y:S01]  /*19e0*/  LOP3.LUT R9, R13, 0x3fc, RZ, 0xc0, !PT ;  /* 0x000003fc0d097812 */ /* 0x000fe200078ec0ff */
[----:B--2---:R-:W-:Y:S01]  /*19f0*/  IMAD.WIDE R16, R4, 0x4, R16 ;  /* 0x0000000404107825 */ /* 0x004fe200078e0210 */
[----:B-1----:R-:W-:-:S02]  /*1a00*/  CS2R R10, SRZ ;  /* 0x00000000000a7805 */ /* 0x002fc4000001ff00 */
[----:B---3--:R-:W-:Y:S02]  /*1a10*/  CS2R R14, SRZ ;  /* 0x00000000000e7805 */ /* 0x008fe4000001ff00 */
[----:B------:R-:W-:Y:S01]  /*1a20*/  LEA R9, R4, R9, 0xc ;  /* 0x0000000904097211 */ /* 0x000fe200078e60ff */
[----:B------:R-:W1:Y:S04]  /*1a30*/  LDS R0, [UR4+0x20] ;  /* 0x00002004ff007984 */ /* 0x000e680008000800 */
[----:B0-----:R-:W-:Y:S01]  /*1a40*/  IMAD.WIDE R22, R9, 0x4, R22 ;  /* 0x0000000409167825 */ /* 0x001fe200078e0216 */
[----:B------:R-:W-:Y:S02]  /*1a50*/  CS2R R8, SRZ ;  /* 0x0000000000087805 */ /* 0x000fe4000001ff00 */
[----:B------:R-:W-:Y:S01]  /*1a60*/  CS2R R12, SRZ ;  /* 0x00000000000c7805 */ /* 0x000fe2000001ff00 */
[----:B----4-:R0:W-:Y:S04]  /*1a70*/  @P0 STG.E desc[UR6][R16.64], R5 ;  /* 0x0000000510000986 */ /* 0x0101e8000c101906 */
[----:B------:R-:W2:Y:S04]  /*1a80*/  @!P2 LDG.E.EF.128 R8, desc[UR6][R20.64] ;  /* 0x000000061408a981 */ /* 0x000ea8000c0e1d00 */
[----:B------:R-:W3:Y:S01]  /*1a90*/  @!P2 LDG.E.EF.128 R12, desc[UR6][R22.64] ;  /* 0x00000006160ca981 */ /* 0x000ee2000c0e1d00 */
[----:B0-----:R-:W-:-:S10]  /*1aa0*/  HFMA2.MMA R17, -RZ, RZ, 0.6875, 0 ;  /* 0x39800000ff117435 */ /* 0x001fd400000001ff */
[----:B-1----:R-:W-:-:S06]  /*1ab0*/  FFMA R0, R0, R17, 9.9999997473787516356e-06 ;  /* 0x3727c5ac00007423 */ /* 0x002fcc0000000011 */
[----:B------:R-:W0:Y:S01]  /*1ac0*/  MUFU.RSQ R0, R0 ;  /* 0x0000000000007308 */ /* 0x000e220000001400 */
[----:B------:R-:W-:Y:S01]  /*1ad0*/  FADD R3, R3, R6 ;  /* 0x0000000603037221 */ /* 0x000fe20000000000 */
[----:B------:R-:W-:Y:S01]  /*1ae0*/  FADD R2, R7, R2 ;  /* 0x0000000207027221 */ /* 0x000fe20000000000 */
[----:B------:R-:W-:Y:S02]  /*1af0*/  CS2R R18, SRZ ;  /* 0x0000000000127805 */ /* 0x000fe4000001ff00 */
[----:B--2---:R-:W-:Y:S02]  /*1b00*/  SEL R10, R10, RZ, !P2 ;  /* 0x000000ff0a0a7207 */ /* 0x004fe40005000000 */
[----:B------:R-:W-:Y:S02]  /*1b10*/  SEL R16, R11, RZ, !P2 ;  /* 0x000000ff0b107207 */ /* 0x000fe40005000000 */
[----:B------:R-:W-:Y:S02]  /*1b20*/  SEL R8, R8, RZ, !P2 ;  /* 0x000000ff08087207 */ /* 0x000fe40005000000 */
[----:B------:R-:W-:Y:S01]  /*1b30*/  SEL R6, R9, RZ, !P2 ;  /* 0x000000ff09067207 */ /* 0x000fe20005000000 */
[C---:B------:R-:W-:Y:S01]  /*1b40*/  FADD R11, -R5.reuse, R10 ;  /* 0x0000000a050b7221 */ /* 0x040fe20000000100 */
[C---:B------:R-:W-:Y:S01]  /*1b50*/  FADD R17, -R5.reuse, R16 ;  /* 0x0000001005117221 */ /* 0x040fe20000000100 */
[----:B------:R-:W-:-:S02]  /*1b60*/  FADD R7, -R5, R8 ;  /* 0x0000000805077221 */ /* 0x000fc40000000100 */
[----:B------:R-:W-:Y:S01]  /*1b70*/  FADD R9, -R5, R6 ;  /* 0x0000000605097221 */ /* 0x000fe20000000100 */
[-C--:B0-----:R-:W-:Y:S01]  /*1b80*/  FMUL R8, R11, R0.reuse ;  /* 0x000000000b087220 */ /* 0x081fe20000400000 */
[-C--:B------:R-:W-:Y:S01]  /*1b90*/  FMUL R10, R17, R0.reuse ;  /* 0x00000000110a7220 */ /* 0x080fe20000400000 */
[-C--:B------:R-:W-:Y:S01]  /*1ba0*/  FMUL R7, R7, R0.reuse ;  /* 0x0000000007077220 */ /* 0x080fe20000400000 */
[----:B------:R-:W-:Y:S01]  /*1bb0*/  FMUL R6, R9, R0 ;  /* 0x0000000009067220 */ /* 0x000fe20000400000 */
[----:B---3--:R-:W-:Y:S01]  /*1bc0*/  SEL R14, R14, RZ, !P2 ;  /* 0x000000ff0e0e7207 */ /* 0x008fe20005000000 */
[C-C-:B------:R-:W-:Y:S01]  /*1bd0*/  FFMA R9, R2.reuse, R8, R3.reuse ;  /* 0x0000000802097223 */ /* 0x140fe20000000003 */
[----:B------:R-:W-:Y:S01]  /*1be0*/  SEL R15, R15, RZ, !P2 ;  /* 0x000000ff0f0f7207 */ /* 0x000fe20005000000 */
[--C-:B------:R-:W-:Y:S01]  /*1bf0*/  FFMA R10, R2, R10, R3.reuse ;  /* 0x0000000a020a7223 */ /* 0x100fe20000000003 */
[----:B------:R-:W-:Y:S01]  /*1c00*/  SEL R12, R12, RZ, !P2 ;  /* 0x000000ff0c0c7207 */ /* 0x000fe20005000000 */
[C-C-:B------:R-:W-:Y:S01]  /*1c10*/  FFMA R7, R2.reuse, R7, R3.reuse ;  /* 0x0000000702077223 */ /* 0x140fe20000000003 */
[----:B------:R-:W-:Y:S01]  /*1c20*/  SEL R13, R13, RZ, !P2 ;  /* 0x000000ff0d0d7207 */ /* 0x000fe20005000000 */
[----:B------:R-:W-:Y:S01]  /*1c30*/  FFMA R6, R2, R6, R3 ;  /* 0x0000000602067223 */ /* 0x000fe20000000003 */
[----:B------:R-:W-:Y:S01]  /*1c40*/  FADD R14, R14, R9 ;  /* 0x000000090e0e7221 */ /* 0x000fe20000000000 */
[----:B------:R-:W-:Y:S01]  /*1c50*/  FADD R15, R15, R10 ;  /* 0x0000000a0f0f7221 */ /* 0x000fe20000000000 */
[----:B------:R-:W-:Y:S01]  /*1c60*/  FADD R12, R12, R7 ;  /* 0x000000070c0c7221 */ /* 0x000fe20000000000 */
[----:B------:R-:W-:Y:S01]  /*1c70*/  FADD R13, R13, R6 ;  /* 0x000000060d0d7221 */ /* 0x000fe20000000000 */
[----:B------:R-:W-:-:S02]  /*1c80*/  CS2R R8, SRZ ;  /* 0x0000000000087805 */ /* 0x000fc4000001ff00 */
[----:B------:R-:W-:Y:S01]  /*1c90*/  CS2R R10, SRZ ;  /* 0x00000000000a7805 */ /* 0x000fe2000001ff00 */
[----:B------:R-:W-:Y:S01]  /*1ca0*/  HFMA2.MMA R17, -RZ, RZ, 0, 0 ;  /* 0x00000000ff117435 */ /* 0x000fe200000001ff */
[----:B------:R-:W-:Y:S01]  /*1cb0*/  MOV R16, RZ ;  /* 0x000000ff00107202 */ /* 0x000fe20000000f00 */
[----:B------:R0:W-:Y:S04]  /*1cc0*/  @!P2 STG.E.128 desc[UR6][R22.64], R12 ;  /* 0x0000000c1600a986 */ /* 0x0001e8000c101d06 */
[----:B------:R-:W2:Y:S04]  /*1cd0*/  @!P2 LDG.E.EF.128 R8, desc[UR6][R20.64+0x1000] ;  /* 0x001000061408a981 */ /* 0x000ea8000c0e1d00 */
[----:B------:R-:W0:Y:S01]  /*1ce0*/  @!P2 LDG.E.EF.128 R16, desc[UR6][R22.64+0x1000] ;  /* 0x001000061610a981 */ /* 0x000e22000c0e1d00 */
[----:B--2---:R-:W-:-:S02]  /*1cf0*/  SEL R10, R10, RZ, !P2 ;  /* 0x000000ff0a0a7207 */ /* 0x004fc40005000000 */
[----:B------:R-:W-:Y:S02]  /*1d00*/  SEL R24, R11, RZ, !P2 ;  /* 0x000000ff0b187207 */ /* 0x000fe40005000000 */
[----:B------:R-:W-:Y:S02]  /*1d10*/  SEL R8, R8, RZ, !P2 ;  /* 0x000000ff08087207 */ /* 0x000fe40005000000 */
[----:B------:R-:W-:Y:S01]  /*1d20*/  SEL R6, R9, RZ, !P2 ;  /* 0x000000ff09067207 */ /* 0x000fe20005000000 */
[----:B------:R-:W-:Y:S01]  /*1d30*/  FADD R11, -R5, R10 ;  /* 0x0000000a050b7221 */ /* 0x000fe20000000100 */
[----:B0-----:R-:W-:Y:S01]  /*1d40*/  SEL R13, R17, RZ, !P2 ;  /* 0x000000ff110d7207 */ /* 0x001fe20005000000 */
[C---:B------:R-:W-:Y:S01]  /*1d50*/  FADD R17, -R5.reuse, R24 ;  /* 0x0000001805117221 */ /* 0x040fe20000000100 */
[C---:B------:R-:W-:Y:S01]  /*1d60*/  FADD R7, -R5.reuse, R8 ;  /* 0x0000000805077221 */ /* 0x040fe20000000100 */
[----:B------:R-:W-:Y:S01]  /*1d70*/  FADD R9, -R5, R6 ;  /* 0x0000000605097221 */ /* 0x000fe20000000100 */
[-C--:B------:R-:W-:Y:S01]  /*1d80*/  FMUL R8, R11, R0.reuse ;  /* 0x000000000b087220 */ /* 0x080fe20000400000 */
[-C--:B------:R-:W-:Y:S01]  /*1d90*/  FMUL R10, R17, R0.reuse ;  /* 0x00000000110a7220 */ /* 0x080fe20000400000 */
[-C--:B------:R-:W-:Y:S01]  /*1da0*/  FMUL R7, R7, R0.reuse ;  /* 0x0000000007077220 */ /* 0x080fe20000400000 */
[----:B------:R-:W-:Y:S01]  /*1db0*/  FMUL R6, R9, R0 ;  /* 0x0000000009067220 */ /* 0x000fe20000400000 */
[----:B------:R-:W-:Y:S01]  /*1dc0*/  SEL R14, R18, RZ, !P2 ;  /* 0x000000ff120e7207 */ /* 0x000fe20005000000 */
[C-C-:B------:R-:W-:Y:S01]  /*1dd0*/  FFMA R9, R2.reuse, R8, R3.reuse ;  /* 0x0000000802097223 */ /* 0x140fe20000000003 */
[----:B------:R-:W-:Y:S01]  /*1de0*/  SEL R15, R19, RZ, !P2 ;  /* 0x000000ff130f7207 */ /* 0x000fe20005000000 */
[--C-:B------:R-:W-:Y:S01]  /*1df0*/  FFMA R10, R2, R10, R3.reuse ;  /* 0x0000000a020a7223 */ /* 0x100fe20000000003 */
[----:B------:R-:W-:Y:S01]  /*1e00*/  SEL R12, R16, RZ, !P2 ;  /* 0x000000ff100c7207 */ /* 0x000fe20005000000 */
[C-C-:B------:R-:W-:Y:S01]  /*1e10*/  FFMA R7, R2.reuse, R7, R3.reuse ;  /* 0x0000000702077223 */ /* 0x140fe20000000003 */
        /* <DEDUP_REMOVED lines=8> */
[----:B------:R-:W-:Y:S02]  /*1ea0*/  MOV R16, RZ ;  /* 0x000000ff00107202 */ /* 0x000fe40000000f00 */
[----:B------:R-:W-:Y:S01]  /*1eb0*/  CS2R R18, SRZ ;  /* 0x0000000000127805 */ /* 0x000fe2000001ff00 */
        /* <DEDUP_REMOVED lines=31> */
[----:B------:R0:W-:Y:S01]  /*20b0*/  @!P2 STG.E.128 desc[UR6][R22.64+0x2000], R12 ;  /* 0x0020000c1600a986 */ /* 0x0001e2000c101d06 */
[----:B------:R-:W-:Y:S01]  /*20c0*/  CS2R R18, SRZ ;  /* 0x0000000000127805 */ /* 0x000fe2000001ff00 */
[----:B------:R-:W1:Y:S02]  /*20d0*/  LDC.64 R6, c[0x0][0x250] ;  /* 0x00009400ff067b82 */ /* 0x000e640000000a00 */
[----:B------:R-:W2:Y:S04]  /*20e0*/  @!P2 LDG.E.EF.128 R8, desc[UR6][R20.64+0x3000] ;  /* 0x003000061408a981 */ /* 0x000ea8000c0e1d00 */
[----:B------:R-:W3:Y:S01]  /*20f0*/  @!P2 LDG.E.EF.128 R16, desc[UR6][R22.64+0x3000] ;  /* 0x003000061610a981 */ /* 0x000ee2000c0e1d00 */
[----:B-1----:R-:W-:Y:S01]  /*2100*/  IMAD.WIDE R6, R4, 0x4, R6 ;  /* 0x0000000404067825 */ /* 0x002fe200078e0206 */
[----:B--2---:R-:W-:-:S02]  /*2110*/  SEL R8, R8, RZ, !P2 ;  /* 0x000000ff08087207 */ /* 0x004fc40005000000 */
[----:B------:R-:W-:Y:S02]  /*2120*/  SEL R24, R9, RZ, !P2 ;  /* 0x000000ff09187207 */ /* 0x000fe40005000000 */
[----:B------:R-:W-:Y:S02]  /*2130*/  SEL R10, R10, RZ, !P2 ;  /* 0x000000ff0a0a7207 */ /* 0x000fe40005000000 */
[----:B------:R-:W-:Y:S01]  /*2140*/  SEL R26, R11, RZ, !P2 ;  /* 0x000000ff0b1a7207 */ /* 0x000fe20005000000 */
[C---:B------:R-:W-:Y:S01]  /*2150*/  FADD R9, -R5.reuse, R8 ;  /* 0x0000000805097221 */ /* 0x040fe20000000100 */
[C---:B------:R-:W-:Y:S01]  /*2160*/  FADD R11, -R5.reuse, R24 ;  /* 0x00000018050b7221 */ /* 0x040fe20000000100 */
[C---:B0-----:R-:W-:Y:S02]  /*2170*/  FADD R13, -R5.reuse, R10 ;  /* 0x0000000a050d7221 */ /* 0x041fe40000000100 */
[----:B------:R-:W-:Y:S01]  /*2180*/  FADD R5, -R5, R26 ;  /* 0x0000001a05057221 */ /* 0x000fe20000000100 */
[-C--:B------:R-:W-:Y:S01]  /*2190*/  FMUL R9, R9, R0.reuse ;  /* 0x0000000009097220 */ /* 0x080fe20000400000 */
[-C--:B------:R-:W-:Y:S01]  /*21a0*/  FMUL R8, R11, R0.reuse ;  /* 0x000000000b087220 */ /* 0x080fe20000400000 */
[-C--:B------:R-:W-:Y:S01]  /*21b0*/  FMUL R10, R13, R0.reuse ;  /* 0x000000000d0a7220 */ /* 0x080fe20000400000 */
[----:B------:R-:W-:Y:S01]  /*21c0*/  FMUL R12, R5, R0 ;  /* 0x00000000050c7220 */ /* 0x000fe20000400000 */
[----:B---3--:R-:W-:Y:S01]  /*21d0*/  SEL R16, R16, RZ, !P2 ;  /* 0x000000ff10107207 */ /* 0x008fe20005000000 */
[--C-:B------:R-:W-:Y:S01]  /*21e0*/  FFMA R9, R2, R9, R3.reuse ;  /* 0x0000000902097223 */ /* 0x100fe20000000003 */
[----:B------:R-:W-:Y:S01]  /*21f0*/  SEL R15, R18, RZ, !P2 ;  /* 0x000000ff120f7207 */ /* 0x000fe20005000000 */
[C-C-:B------:R-:W-:Y:S01]  /*2200*/  FFMA R5, R2.reuse, R8, R3.reuse ;  /* 0x0000000802057223 */ /* 0x140fe20000000003 */
[----:B------:R-:W-:Y:S01]  /*2210*/  SEL R14, R17, RZ, !P2 ;  /* 0x000000ff110e7207 */ /* 0x000fe20005000000 */
[C-C-:B------:R-:W-:Y:S01]  /*2220*/  FFMA R10, R2.reuse, R10, R3.reuse ;  /* 0x0000000a020a7223 */ /* 0x140fe20000000003 */
[----:B------:R-:W-:Y:S01]  /*2230*/  SEL R18, R19, RZ, !P2 ;  /* 0x000000ff13127207 */ /* 0x000fe20005000000 */
[----:B------:R-:W-:Y:S01]  /*2240*/  FFMA R11, R2, R12, R3 ;  /* 0x0000000c020b7223 */ /* 0x000fe20000000003 */
[----:B------:R-:W-:Y:S01]  /*2250*/  FADD R8, R16, R9 ;  /* 0x0000000910087221 */ /* 0x000fe20000000000 */
[----:B------:R-:W-:Y:S01]  /*2260*/  FADD R9, R14, R5 ;  /* 0x000000050e097221 */ /* 0x000fe20000000000 */
[----:B------:R-:W-:Y:S01]  /*2270*/  FADD R10, R15, R10 ;  /* 0x0000000a0f0a7221 */ /* 0x000fe20000000000 */
[----:B------:R-:W-:-:S05]  /*2280*/  FADD R11, R18, R11 ;  /* 0x0000000b120b7221 */ /* 0x000fca0000000000 */
[----:B------:R0:W-:Y:S02]  /*2290*/  @!P2 STG.E.128 desc[UR6][R22.64+0x3000], R8 ;  /* 0x003000081600a986 */ /* 0x0001e4000c101d06 */
[----:B0-----:R-:W-:Y:S05]  /*22a0*/  @!P0 EXIT ;  /* 0x000000000000894d */ /* 0x001fea0003800000 */
[----:B------:R-:W-:Y:S01]  /*22b0*/  STG.E desc[UR6][R6.64], R0 ;  /* 0x0000000006007986 */ /* 0x000fe2000c101906 */
[----:B------:R-:W-:Y:S05]  /*22c0*/  EXIT ;  /* 0x000000000000794d */ /* 0x000fea0003800000 */
.L_x_0:
[----:B------:R-:W-:-:S00]  /*22d0*/  BRA `(.L_x_0) ;  /* 0xfffffffc00fc7947 */ /* 0x000fc0000383ffff */
[----:B------:R-:W-:-:S00]  /*22e0*/  NOP ;  /* 0x0000000000007918 */ /* 0x000fc00000000000 */
        /* <DEDUP_REMOVED lines=9> */
.L_x_1:


//--------------------- .nv.global.init           --------------------------
	.section	.nv.global.init,"aw",@progbits
.nv.global.init:
	.type		_$_str,@object
	.size		_$_str,(.L_0 - _$_str)
_$_str:
        /*0000*/ 	.byte	0x5f, 0x5f, 0x43, 0x55, 0x44, 0x41, 0x5f, 0x46, 0x54, 0x5a, 0x00
.L_0:


//--------------------- .nv.shared.triton_red_fused__native_batch_norm_legit_functional_add_clone_convolution_51 --------------------------
	.section	.nv.shared.triton_red_fused__native_batch_norm_legit_functional_add_clone_convolution_51,"aw",@nobits
	.sectionflags	@""
	.align	16
	.zero		1024


//--------------------- .nv.constant0.triton_red_fused__native_batch_norm_legit_functional_add_clone_convolution_51 --------------------------
	.section	.nv.constant0.triton_red_fused__native_batch_norm_legit_functional_add_clone_convolution_51,"a",@progbits
	.sectionflags	@""
	.align	4
.nv.constant0.triton_red_fused__native_batch_norm_legit_functional_add_clone_convolution_51:
	.zero		608
